	.target	sm_90a

	.elftype	@"ET_EXEC"


//--------------------- .note.nv.tkinfo           --------------------------
	.section	.note.nv.tkinfo,"",@"SHT_NOTE"
	.sectionflags	@"SHF_NOTE_NV_TKINFO"
	.tkinfo
        /*0018*/ 	.word	0x00000002
        /*0030*/ 	.string	""
        /*0030*/ 	.string	"ptxas"
        /*0030*/ 	.string	"Cuda compilation tools, release 13.0, V13.0.88"
        /*0030*/ 	.string	"Build cuda_13.0.r13.0/compiler.36424714_0"
        /*0030*/ 	.string	"-arch sm_90a -m 64 "



//--------------------- .note.nv.cuinfo           --------------------------
	.section	.note.nv.cuinfo,"",@"SHT_NOTE"
	.sectionflags	@"SHF_NOTE_NV_CUINFO"
        /*0018*/ 	.short	0x0002
        /*001a*/ 	.short	0x005a
        /*001c*/ 	.short	0x0082
	.zero		2


//--------------------- .nv.info                  --------------------------
	.section	.nv.info,"",@"SHT_CUDA_INFO"
	.align	4


	//----- nvinfo : EIATTR_REGCOUNT
	.align		4
        /*0000*/ 	.byte	0x04, 0x2f
        /*0002*/ 	.short	(.L_15 - .L_14)
	.align		4
.L_14:
        /*0004*/ 	.word	index@(_ZN7cutlass13device_kernelINS_4gemm6kernel13GemmUniversalIN4cute5tupleIJiiiiEEENS1_10collective13CollectiveMmaINS1_34MainloopSm90TmaGmmaWarpSpecializedILi5ENS5_IJNS4_1CILi8EEENSA_ILi1EEESC_EEENS1_35KernelTmaWarpSpecializedCooperativeEEENS5_IJNSA_ILi128EEESG_NSA_ILi64EEEEEENS_6half_tENS5_IJlSC_lEEESJ_NS5_IJSC_llEEENS4_8TiledMMAINS4_8MMA_AtomIJNS4_4SM904GMMA26MMA_64x128x16_F32F16F16_SSILNSP_5MajorE0ELSR_1ELNSP_7ScaleInE1ELSS_1EEEEEENS4_6LayoutINS5_IJNSA_ILi2EEESC_SC_EEENS5_IJSC_NSA_ILi0EEESY_EEEEENS5_IJNS4_10UnderscoreES11_S11_EEEEENS4_13SM90_TMA_LOADENS4_14ComposedLayoutINS4_7SwizzleILi3ELi4ELi3EEENS4_18smem_ptr_flag_bitsILi16EEENSV_INS5_IJSB_SH_EEENS5_IJSH_SC_EEEEEEEvNS4_8identityENS4_23SM90_TMA_LOAD_MULTICASTENS15_IS17_S19_NSV_INS5_IJSH_SB_EEENS5_IJSC_SH_EEEEEEEvS1E_EENS_8epilogue10collective6detail29Sm90TmaWarpSpecializedAdapterINS1M_15DefaultEpilogueISJ_SK_SK_NS1L_6thread17LinearCombinationISJ_Li1EffLNS1Q_9ScaleType4KindE0ELNS_15FloatRoundStyleE2ESJ_EENS1_15EpilogueDefaultEEEEEvvEEEEvNT_6ParamsE)
        /*0008*/ 	.word	0x000000a8


	//----- nvinfo : EIATTR_FRAME_SIZE
	.align		4
.L_15:
        /*000c*/ 	.byte	0x04, 0x11
        /*000e*/ 	.short	(.L_17 - .L_16)
	.align		4
.L_16:
        /*0010*/ 	.word	index@(_ZN7cutlass13device_kernelINS_4gemm6kernel13GemmUniversalIN4cute5tupleIJiiiiEEENS1_10collective13CollectiveMmaINS1_34MainloopSm90TmaGmmaWarpSpecializedILi5ENS5_IJNS4_1CILi8EEENSA_ILi1EEESC_EEENS1_35KernelTmaWarpSpecializedCooperativeEEENS5_IJNSA_ILi128EEESG_NSA_ILi64EEEEEENS_6half_tENS5_IJlSC_lEEESJ_NS5_IJSC_llEEENS4_8TiledMMAINS4_8MMA_AtomIJNS4_4SM904GMMA26MMA_64x128x16_F32F16F16_SSILNSP_5MajorE0ELSR_1ELNSP_7ScaleInE1ELSS_1EEEEEENS4_6LayoutINS5_IJNSA_ILi2EEESC_SC_EEENS5_IJSC_NSA_ILi0EEESY_EEEEENS5_IJNS4_10UnderscoreES11_S11_EEEEENS4_13SM90_TMA_LOADENS4_14ComposedLayoutINS4_7SwizzleILi3ELi4ELi3EEENS4_18smem_ptr_flag_bitsILi16EEENSV_INS5_IJSB_SH_EEENS5_IJSH_SC_EEEEEEEvNS4_8identityENS4_23SM90_TMA_LOAD_MULTICASTENS15_IS17_S19_NSV_INS5_IJSH_SB_EEENS5_IJSC_SH_EEEEEEEvS1E_EENS_8epilogue10collective6detail29Sm90TmaWarpSpecializedAdapterINS1M_15DefaultEpilogueISJ_SK_SK_NS1L_6thread17LinearCombinationISJ_Li1EffLNS1Q_9ScaleType4KindE0ELNS_15FloatRoundStyleE2ESJ_EENS1_15EpilogueDefaultEEEEEvvEEEEvNT_6ParamsE)
        /*0014*/ 	.word	0x00000000


	//----- nvinfo : EIATTR_MIN_STACK_SIZE
	.align		4
.L_17:
        /*0018*/ 	.byte	0x04, 0x12
        /*001a*/ 	.short	(.L_19 - .L_18)
	.align		4
.L_18:
        /*001c*/ 	.word	index@(_ZN7cutlass13device_kernelINS_4gemm6kernel13GemmUniversalIN4cute5tupleIJiiiiEEENS1_10collective13CollectiveMmaINS1_34MainloopSm90TmaGmmaWarpSpecializedILi5ENS5_IJNS4_1CILi8EEENSA_ILi1EEESC_EEENS1_35KernelTmaWarpSpecializedCooperativeEEENS5_IJNSA_ILi128EEESG_NSA_ILi64EEEEEENS_6half_tENS5_IJlSC_lEEESJ_NS5_IJSC_llEEENS4_8TiledMMAINS4_8MMA_AtomIJNS4_4SM904GMMA26MMA_64x128x16_F32F16F16_SSILNSP_5MajorE0ELSR_1ELNSP_7ScaleInE1ELSS_1EEEEEENS4_6LayoutINS5_IJNSA_ILi2EEESC_SC_EEENS5_IJSC_NSA_ILi0EEESY_EEEEENS5_IJNS4_10UnderscoreES11_S11_EEEEENS4_13SM90_TMA_LOADENS4_14ComposedLayoutINS4_7SwizzleILi3ELi4ELi3EEENS4_18smem_ptr_flag_bitsILi16EEENSV_INS5_IJSB_SH_EEENS5_IJSH_SC_EEEEEEEvNS4_8identityENS4_23SM90_TMA_LOAD_MULTICASTENS15_IS17_S19_NSV_INS5_IJSH_SB_EEENS5_IJSC_SH_EEEEEEEvS1E_EENS_8epilogue10collective6detail29Sm90TmaWarpSpecializedAdapterINS1M_15DefaultEpilogueISJ_SK_SK_NS1L_6thread17LinearCombinationISJ_Li1EffLNS1Q_9ScaleType4KindE0ELNS_15FloatRoundStyleE2ESJ_EENS1_15EpilogueDefaultEEEEEvvEEEEvNT_6ParamsE)
        /*0020*/ 	.word	0x00000000
.L_19:


//--------------------- .nv.compat                --------------------------
	.section	.nv.compat,"",@"SHT_CUDA_COMPAT_INFO"
	.align	4
        /*0000*/ 	.byte	0x02, 0x09, 0x01, 0x00, 0x02, 0x02, 0x04, 0x00, 0x02, 0x05, 0x05, 0x00, 0x03, 0x07, 0x01, 0x01
        /*0010*/ 	.byte	0x02, 0x03, 0x01, 0x00, 0x02, 0x06, 0x01, 0x00, 0x04, 0x0b, 0x08, 0x00, 0x00, 0x00, 0x00, 0x00
        /*0020*/ 	.byte	0x00, 0x00, 0x00, 0x00


//--------------------- .nv.info._ZN7cutlass13device_kernelINS_4gemm6kernel13GemmUniversalIN4cute5tupleIJiiiiEEENS1_10collective13CollectiveMmaINS1_34MainloopSm90TmaGmmaWarpSpecializedILi5ENS5_IJNS4_1CILi8EEENSA_ILi1EEESC_EEENS1_35KernelTmaWarpSpecializedCooperativeEEENS5_IJNSA_ILi128EEESG_NSA_ILi64EEEEEENS_6half_tENS5_IJlSC_lEEESJ_NS5_IJSC_llEEENS4_8TiledMMAINS4_8MMA_AtomIJNS4_4SM904GMMA26MMA_64x128x16_F32F16F16_SSILNSP_5MajorE0ELSR_1ELNSP_7ScaleInE1ELSS_1EEEEEENS4_6LayoutINS5_IJNSA_ILi2EEESC_SC_EEENS5_IJSC_NSA_ILi0EEESY_EEEEENS5_IJNS4_10UnderscoreES11_S11_EEEEENS4_13SM90_TMA_LOADENS4_14ComposedLayoutINS4_7SwizzleILi3ELi4ELi3EEENS4_18smem_ptr_flag_bitsILi16EEENSV_INS5_IJSB_SH_EEENS5_IJSH_SC_EEEEEEEvNS4_8identityENS4_23SM90_TMA_LOAD_MULTICASTENS15_IS17_S19_NSV_INS5_IJSH_SB_EEENS5_IJSC_SH_EEEEEEEvS1E_EENS_8epilogue10collective6detail29Sm90TmaWarpSpecializedAdapterINS1M_15DefaultEpilogueISJ_SK_SK_NS1L_6thread17LinearCombinationISJ_Li1EffLNS1Q_9ScaleType4KindE0ELNS_15FloatRoundStyleE2ESJ_EENS1_15EpilogueDefaultEEEEEvvEEEEvNT_6ParamsE --------------------------
	.section	.nv.info._ZN7cutlass13device_kernelINS_4gemm6kernel13GemmUniversalIN4cute5tupleIJiiiiEEENS1_10collective13CollectiveMmaINS1_34MainloopSm90TmaGmmaWarpSpecializedILi5ENS5_IJNS4_1CILi8EEENSA_ILi1EEESC_EEENS1_35KernelTmaWarpSpecializedCooperativeEEENS5_IJNSA_ILi128EEESG_NSA_ILi64EEEEEENS_6half_tENS5_IJlSC_lEEESJ_NS5_IJSC_llEEENS4_8TiledMMAINS4_8MMA_AtomIJNS4_4SM904GMMA26MMA_64x128x16_F32F16F16_SSILNSP_5MajorE0ELSR_1ELNSP_7ScaleInE1ELSS_1EEEEEENS4_6LayoutINS5_IJNSA_ILi2EEESC_SC_EEENS5_IJSC_NSA_ILi0EEESY_EEEEENS5_IJNS4_10UnderscoreES11_S11_EEEEENS4_13SM90_TMA_LOADENS4_14ComposedLayoutINS4_7SwizzleILi3ELi4ELi3EEENS4_18smem_ptr_flag_bitsILi16EEENSV_INS5_IJSB_SH_EEENS5_IJSH_SC_EEEEEEEvNS4_8identityENS4_23SM90_TMA_LOAD_MULTICASTENS15_IS17_S19_NSV_INS5_IJSH_SB_EEENS5_IJSC_SH_EEEEEEEvS1E_EENS_8epilogue10collective6detail29Sm90TmaWarpSpecializedAdapterINS1M_15DefaultEpilogueISJ_SK_SK_NS1L_6thread17LinearCombinationISJ_Li1EffLNS1Q_9ScaleType4KindE0ELNS_15FloatRoundStyleE2ESJ_EENS1_15EpilogueDefaultEEEEEvvEEEEvNT_6ParamsE,"",@"SHT_CUDA_INFO"
	.sectionflags	@""
	.align	4


	//----- nvinfo : EIATTR_CUDA_API_VERSION
	.align		4
        /*0000*/ 	.byte	0x04, 0x37
        /*0002*/ 	.short	(.L_21 - .L_20)
.L_20:
        /*0004*/ 	.word	0x00000082


	//----- nvinfo : EIATTR_KPARAM_INFO
	.align		4
.L_21:
        /*0008*/ 	.byte	0x04, 0x17
        /*000a*/ 	.short	(.L_23 - .L_22)
.L_22:
        /*000c*/ 	.word	0x00000000
        /*0010*/ 	.short	0x0000
        /*0012*/ 	.short	0x0070
        /*0014*/ 	.byte	0x00, 0xf0, 0x01, 0x10


	//----- nvinfo : EIATTR_SPARSE_MMA_MASK
	.align		4
.L_23:
        /*0018*/ 	.byte	0x03, 0x50
        /*001a*/ 	.short	0x0000


	//----- nvinfo : EIATTR_MAXREG_COUNT
	.align		4
        /*001c*/ 	.byte	0x03, 0x1b
        /*001e*/ 	.short	0x00a8


	//----- nvinfo : EIATTR_NUM_BARRIERS
	.align		4
        /*0020*/ 	.byte	0x02, 0x4c
        /*0022*/ 	.byte	0x01
	.zero		1


	//----- nvinfo : EIATTR_EXTERNS
	.align		4
        /*0024*/ 	.byte	0x04, 0x0f
        /*0026*/ 	.short	(.L_25 - .L_24)


	//   ....[0]....
	.align		4
.L_24:
        /*0028*/ 	.word	index@(__assertfail)


	//----- nvinfo : EIATTR_MERCURY_ISA_VERSION
	.align		4
.L_25:
        /*002c*/ 	.byte	0x03, 0x5f
        /*002e*/ 	.short	0x0101


	//----- nvinfo : EIATTR_INT_WARP_WIDE_INSTR_OFFSETS
	.align		4
        /*0030*/ 	.byte	0x04, 0x31
        /*0032*/ 	.short	(.L_27 - .L_26)


	//   ....[0]....
.L_26:
        /*0034*/ 	.word	0x000004f0


	//   ....[1]....
        /*0038*/ 	.word	0x00000510


	//   ....[2]....
        /*003c*/ 	.word	0x000006c0


	//   ....[3]....
        /*0040*/ 	.word	0x00001f20


	//----- nvinfo : EIATTR_COOP_GROUP_MASK_REGIDS
	.align		4
.L_27:
        /*0044*/ 	.byte	0x04, 0x29
        /*0046*/ 	.short	(.L_29 - .L_28)


	//   ....[0]....
.L_28:
        /*0048*/ 	.word	0xffffffff


	//   ....[1]....
        /*004c*/ 	.word	0xffffffff


	//   ....[2]....
        /*0050*/ 	.word	0xffffffff


	//   ....[3]....
        /*0054*/ 	.word	0xffffffff


	//   ....[4]....
        /*0058*/ 	.word	0xffffffff


	//   ....[5]....
        /*005c*/ 	.word	0xffffffff


	//----- nvinfo : EIATTR_COOP_GROUP_INSTR_OFFSETS
	.align		4
.L_29:
        /*0060*/ 	.byte	0x04, 0x28
        /*0062*/ 	.short	(.L_31 - .L_30)


	//   ....[0]....
.L_30:
        /*0064*/ 	.word	0x00000060


	//   ....[1]....
        /*0068*/ 	.word	0x00000070


	//   ....[2]....
        /*006c*/ 	.word	0x00000130


	//   ....[3]....
        /*0070*/ 	.word	0x00000320


	//   ....[4]....
        /*0074*/ 	.word	0x00000820


	//   ....[5]....
        /*0078*/ 	.word	0x000014a0


	//----- nvinfo : EIATTR_REG_RECONFIG
	.align		4
.L_31:
        /*007c*/ 	.byte	0x01, 0x54
	.zero		2


	//----- nvinfo : EIATTR_SYSCALL_OFFSETS
	.align		4
        /*0080*/ 	.byte	0x04, 0x46
        /*0082*/ 	.short	(.L_33 - .L_32)


	//   ....[0]....
.L_32:
        /*0084*/ 	.word	0x00001690


	//----- nvinfo : EIATTR_MBARRIER_INSTR_OFFSETS
	.align		4
.L_33:
        /*0088*/ 	.byte	0x04, 0x39
        /*008a*/ 	.short	(.L_35 - .L_34)


	//   ....[0]....
.L_34:
        /*008c*/ 	.word	0x00000260
        /*0090*/ 	.word	0x000000ff
        /*0094*/ 	.word	0x00000000
        /*0098*/ 	.short	0x0100
        /*009a*/ 	.byte	0x08
	.zero		1


	//   ....[1]....
        /*009c*/ 	.word	0x00000270
        /*00a0*/ 	.word	0x000000ff
        /*00a4*/ 	.word	0x00000028
        /*00a8*/ 	.short	0x0100
        /*00aa*/ 	.byte	0x08
	.zero		1


	//   ....[2]....
        /*00ac*/ 	.word	0x00000280
        /*00b0*/ 	.word	0x000000ff
        /*00b4*/ 	.word	0x00000008
        /*00b8*/ 	.short	0x0100
        /*00ba*/ 	.byte	0x08
	.zero		1


	//   ....[3]....
        /*00bc*/ 	.word	0x00000290
        /*00c0*/ 	.word	0x000000ff
        /*00c4*/ 	.word	0x00000030
        /*00c8*/ 	.short	0x0100
        /*00ca*/ 	.byte	0x08
	.zero		1


	//   ....[4]....
        /*00cc*/ 	.word	0x000002a0
        /*00d0*/ 	.word	0x000000ff
        /*00d4*/ 	.word	0x00000010
        /*00d8*/ 	.short	0x0100
        /*00da*/ 	.byte	0x08
	.zero		1


	//   ....[5]....
        /*00dc*/ 	.word	0x000002b0
        /*00e0*/ 	.word	0x000000ff
        /*00e4*/ 	.word	0x00000038
        /*00e8*/ 	.short	0x0100
        /*00ea*/ 	.byte	0x08
	.zero		1


	//   ....[6]....
        /*00ec*/ 	.word	0x000002c0
        /*00f0*/ 	.word	0x000000ff
        /*00f4*/ 	.word	0x00000018
        /*00f8*/ 	.short	0x0100
        /*00fa*/ 	.byte	0x08
	.zero		1


	//   ....[7]....
        /*00fc*/ 	.word	0x000002d0
        /*0100*/ 	.word	0x000000ff
        /*0104*/ 	.word	0x00000040
        /*0108*/ 	.short	0x0100
        /*010a*/ 	.byte	0x08
	.zero		1


	//   ....[8]....
        /*010c*/ 	.word	0x000002e0
        /*0110*/ 	.word	0x000000ff
        /*0114*/ 	.word	0x00000020
        /*0118*/ 	.short	0x0100
        /*011a*/ 	.byte	0x08
	.zero		1


	//   ....[9]....
        /*011c*/ 	.word	0x000002f0
        /*0120*/ 	.word	0x000000ff
        /*0124*/ 	.word	0x00000048
        /*0128*/ 	.short	0x0100
        /*012a*/ 	.byte	0x08
	.zero		1


	//   ....[10]....
        /*012c*/ 	.word	0x00000750
        /*0130*/ 	.word	0x000000ff
        /*0134*/ 	.word	0x00000060
        /*0138*/ 	.short	0x0100
        /*013a*/ 	.byte	0x06
	.zero		1


	//   ....[11]....
        /*013c*/ 	.word	0x000007d0
        /*0140*/ 	.word	0x000000ff
        /*0144*/ 	.word	0x00000068
        /*0148*/ 	.short	0x0100
        /*014a*/ 	.byte	0x06
	.zero		1


	//   ....[12]....
        /*014c*/ 	.word	0x00001750
        /*0150*/ 	.word	0x00000003
        /*0154*/ 	.word	0x00000000
        /*0158*/ 	.short	0x010a
        /*015a*/ 	.byte	0x3f
	.zero		1


	//   ....[13]....
        /*015c*/ 	.word	0x000017b0
        /*0160*/ 	.word	0x00000003
        /*0164*/ 	.word	0x00000000
        /*0168*/ 	.short	0x010a
        /*016a*/ 	.byte	0x3f
	.zero		1


	//   ....[14]....
        /*016c*/ 	.word	0x00001b30
        /*0170*/ 	.word	0x00000005
        /*0174*/ 	.word	0x00000000
        /*0178*/ 	.short	0x010a
        /*017a*/ 	.byte	0x3f
	.zero		1


	//   ....[15]....
        /*017c*/ 	.word	0x00001b70
        /*0180*/ 	.word	0x00000005
        /*0184*/ 	.word	0x00000000
        /*0188*/ 	.short	0x010a
        /*018a*/ 	.byte	0x3f
	.zero		1


	//   ....[16]....
        /*018c*/ 	.word	0x00001dd0
        /*0190*/ 	.word	0x00000004
        /*0194*/ 	.word	0x00000000
        /*0198*/ 	.short	0x0101
        /*019a*/ 	.byte	0x3f
	.zero		1


	//   ....[17]....
        /*019c*/ 	.word	0x00001fc0
        /*01a0*/ 	.word	0x00000000
        /*01a4*/ 	.word	0x00000000
        /*01a8*/ 	.short	0x0101
        /*01aa*/ 	.byte	0x3f
	.zero		1


	//   ....[18]....
        /*01ac*/ 	.word	0x00007120
        /*01b0*/ 	.word	0x00000018
        /*01b4*/ 	.word	0x00000028
        /*01b8*/ 	.short	0x010a
        /*01ba*/ 	.byte	0x3f
	.zero		1


	//   ....[19]....
        /*01bc*/ 	.word	0x00007510
        /*01c0*/ 	.word	0x00000006
        /*01c4*/ 	.word	0x00000068
        /*01c8*/ 	.short	0x0101
        /*01ca*/ 	.byte	0x3f
	.zero		1


	//   ....[20]....
        /*01cc*/ 	.word	0x00007c60
        /*01d0*/ 	.word	0x00000007
        /*01d4*/ 	.word	0x00000000
        /*01d8*/ 	.short	0x010a
        /*01da*/ 	.byte	0x3f
	.zero		1


	//   ....[21]....
        /*01dc*/ 	.word	0x00007ce0
        /*01e0*/ 	.word	0x00000006
        /*01e4*/ 	.word	0x00000000
        /*01e8*/ 	.short	0x010a
        /*01ea*/ 	.byte	0x3f
	.zero		1


	//   ....[22]....
        /*01ec*/ 	.word	0x00007d70
        /*01f0*/ 	.word	0x00000007
        /*01f4*/ 	.word	0x00000000
        /*01f8*/ 	.short	0x010a
        /*01fa*/ 	.byte	0x3f
	.zero		1


	//   ....[23]....
        /*01fc*/ 	.word	0x00007e00
        /*0200*/ 	.word	0x00000006
        /*0204*/ 	.word	0x00000000
        /*0208*/ 	.short	0x010a
        /*020a*/ 	.byte	0x3f
	.zero		1


	//   ....[24]....
        /*020c*/ 	.word	0x00007e90
        /*0210*/ 	.word	0x00000005
        /*0214*/ 	.word	0x00000000
        /*0218*/ 	.short	0x010a
        /*021a*/ 	.byte	0x3f
	.zero		1


	//   ....[25]....
        /*021c*/ 	.word	0x00007ef0
        /*0220*/ 	.word	0x00000003
        /*0224*/ 	.word	0x00000000
        /*0228*/ 	.short	0x010a
        /*022a*/ 	.byte	0x3f
	.zero		1


	//   ....[26]....
        /*022c*/ 	.word	0x00007f40
        /*0230*/ 	.word	0x00000005
        /*0234*/ 	.word	0x00000000
        /*0238*/ 	.short	0x010a
        /*023a*/ 	.byte	0x3f
	.zero		1


	//   ....[27]....
        /*023c*/ 	.word	0x00008010
        /*0240*/ 	.word	0x00000018
        /*0244*/ 	.word	0x00000028
        /*0248*/ 	.short	0x010a
        /*024a*/ 	.byte	0x3f
	.zero		1


	//   ....[28]....
        /*024c*/ 	.word	0x000080e0
        /*0250*/ 	.word	0x00000007
        /*0254*/ 	.word	0x00000000
        /*0258*/ 	.short	0x010a
        /*025a*/ 	.byte	0x3f
	.zero		1


	//   ....[29]....
        /*025c*/ 	.word	0x00008130
        /*0260*/ 	.word	0x00000006
        /*0264*/ 	.word	0x00000000
        /*0268*/ 	.short	0x010a
        /*026a*/ 	.byte	0x3f
	.zero		1


	//   ....[30]....
        /*026c*/ 	.word	0x00008180
        /*0270*/ 	.word	0x00000007
        /*0274*/ 	.word	0x00000000
        /*0278*/ 	.short	0x010a
        /*027a*/ 	.byte	0x3f
	.zero		1


	//   ....[31]....
        /*027c*/ 	.word	0x000081d0
        /*0280*/ 	.word	0x00000006
        /*0284*/ 	.word	0x00000000
        /*0288*/ 	.short	0x010a
        /*028a*/ 	.byte	0x3f
	.zero		1


	//----- nvinfo : EIATTR_NUM_MBARRIERS
	.align		4
.L_35:
        /*028c*/ 	.byte	0x03, 0x38
        /*028e*/ 	.short	0x000c


	//----- nvinfo : EIATTR_EXIT_INSTR_OFFSETS
	.align		4
        /*0290*/ 	.byte	0x04, 0x1c
        /*0292*/ 	.short	(.L_37 - .L_36)


	//   ....[0]....
.L_36:
        /*0294*/ 	.word	0x000009f0


	//   ....[1]....
        /*0298*/ 	.word	0x00001200


	//   ....[2]....
        /*029c*/ 	.word	0x00006870


	//   ....[3]....
        /*02a0*/ 	.word	0x00006dd0


	//   ....[4]....
        /*02a4*/ 	.word	0x00007ee0


	//----- nvinfo : EIATTR_MAX_THREADS
	.align		4
.L_37:
        /*02a8*/ 	.byte	0x04, 0x05
        /*02aa*/ 	.short	(.L_39 - .L_38)
.L_38:
        /*02ac*/ 	.word	0x00000180
        /*02b0*/ 	.word	0x00000001
        /*02b4*/ 	.word	0x00000001


	//----- nvinfo : EIATTR_CRS_STACK_SIZE
	.align		4
.L_39:
        /*02b8*/ 	.byte	0x04, 0x1e
        /*02ba*/ 	.short	(.L_41 - .L_40)
.L_40:
        /*02bc*/ 	.word	0x00000000


	//----- nvinfo : EIATTR_CBANK_PARAM_SIZE
	.align		4
.L_41:
        /*02c0*/ 	.byte	0x03, 0x19
        /*02c2*/ 	.short	0x0470


	//----- nvinfo : EIATTR_PARAM_CBANK
	.align		4
        /*02c4*/ 	.byte	0x04, 0x0a
        /*02c6*/ 	.short	(.L_43 - .L_42)
	.align		4
.L_42:
        /*02c8*/ 	.word	index@(.nv.constant0._ZN7cutlass13device_kernelINS_4gemm6kernel13GemmUniversalIN4cute5tupleIJiiiiEEENS1_10collective13CollectiveMmaINS1_34MainloopSm90TmaGmmaWarpSpecializedILi5ENS5_IJNS4_1CILi8EEENSA_ILi1EEESC_EEENS1_35KernelTmaWarpSpecializedCooperativeEEENS5_IJNSA_ILi128EEESG_NSA_ILi64EEEEEENS_6half_tENS5_IJlSC_lEEESJ_NS5_IJSC_llEEENS4_8TiledMMAINS4_8MMA_AtomIJNS4_4SM904GMMA26MMA_64x128x16_F32F16F16_SSILNSP_5MajorE0ELSR_1ELNSP_7ScaleInE1ELSS_1EEEEEENS4_6LayoutINS5_IJNSA_ILi2EEESC_SC_EEENS5_IJSC_NSA_ILi0EEESY_EEEEENS5_IJNS4_10UnderscoreES11_S11_EEEEENS4_13SM90_TMA_LOADENS4_14ComposedLayoutINS4_7SwizzleILi3ELi4ELi3EEENS4_18smem_ptr_flag_bitsILi16EEENSV_INS5_IJSB_SH_EEENS5_IJSH_SC_EEEEEEEvNS4_8identityENS4_23SM90_TMA_LOAD_MULTICASTENS15_IS17_S19_NSV_INS5_IJSH_SB_EEENS5_IJSC_SH_EEEEEEEvS1E_EENS_8epilogue10collective6detail29Sm90TmaWarpSpecializedAdapterINS1M_15DefaultEpilogueISJ_SK_SK_NS1L_6thread17LinearCombinationISJ_Li1EffLNS1Q_9ScaleType4KindE0ELNS_15FloatRoundStyleE2ESJ_EENS1_15EpilogueDefaultEEEEEvvEEEEvNT_6ParamsE)
        /*02cc*/ 	.short	0x0210
        /*02ce*/ 	.short	0x0470


	//----- nvinfo : EIATTR_SW_WAR
	.align		4
.L_43:
        /*02d0*/ 	.byte	0x04, 0x36
        /*02d2*/ 	.short	(.L_45 - .L_44)
.L_44:
        /*02d4*/ 	.word	0x00000008
.L_45:


//--------------------- .nv.callgraph             --------------------------
	.section	.nv.callgraph,"",@"SHT_CUDA_CALLGRAPH"
	.align	4
	.sectionentsize	8
	.align		4
        /*0000*/ 	.word	0x00000000
	.align		4
        /*0004*/ 	.word	0xffffffff
	.align		4
        /*0008*/ 	.word	index@(_ZN7cutlass13device_kernelINS_4gemm6kernel13GemmUniversalIN4cute5tupleIJiiiiEEENS1_10collective13CollectiveMmaINS1_34MainloopSm90TmaGmmaWarpSpecializedILi5ENS5_IJNS4_1CILi8EEENSA_ILi1EEESC_EEENS1_35KernelTmaWarpSpecializedCooperativeEEENS5_IJNSA_ILi128EEESG_NSA_ILi64EEEEEENS_6half_tENS5_IJlSC_lEEESJ_NS5_IJSC_llEEENS4_8TiledMMAINS4_8MMA_AtomIJNS4_4SM904GMMA26MMA_64x128x16_F32F16F16_SSILNSP_5MajorE0ELSR_1ELNSP_7ScaleInE1ELSS_1EEEEEENS4_6LayoutINS5_IJNSA_ILi2EEESC_SC_EEENS5_IJSC_NSA_ILi0EEESY_EEEEENS5_IJNS4_10UnderscoreES11_S11_EEEEENS4_13SM90_TMA_LOADENS4_14ComposedLayoutINS4_7SwizzleILi3ELi4ELi3EEENS4_18smem_ptr_flag_bitsILi16EEENSV_INS5_IJSB_SH_EEENS5_IJSH_SC_EEEEEEEvNS4_8identityENS4_23SM90_TMA_LOAD_MULTICASTENS15_IS17_S19_NSV_INS5_IJSH_SB_EEENS5_IJSC_SH_EEEEEEEvS1E_EENS_8epilogue10collective6detail29Sm90TmaWarpSpecializedAdapterINS1M_15DefaultEpilogueISJ_SK_SK_NS1L_6thread17LinearCombinationISJ_Li1EffLNS1Q_9ScaleType4KindE0ELNS_15FloatRoundStyleE2ESJ_EENS1_15EpilogueDefaultEEEEEvvEEEEvNT_6ParamsE)
	.align		4
        /*000c*/ 	.word	index@(__assertfail)
	.align		4
        /*0010*/ 	.word	0x00000000
	.align		4
        /*0014*/ 	.word	0xfffffffe
	.align		4
        /*0018*/ 	.word	0x00000000
	.align		4
        /*001c*/ 	.word	0xfffffffd
	.align		4
        /*0020*/ 	.word	0x00000000
	.align		4
        /*0024*/ 	.word	0xfffffffc


//--------------------- .nv.constant4             --------------------------
	.section	.nv.constant4,"a",@progbits
	.align	8
	.align		8
.nv.constant4:
        /*0000*/ 	.dword	__assertfail
	.align		8
        /*0008*/ 	.dword	__unnamed_1
	.align		8
        /*0010*/ 	.dword	_ZN40_INTERNAL_7c62714d_4_k_cu_bc4bdded_195064cuda3std3__45__cpo5beginE
	.align		8
        /*0018*/ 	.dword	_ZN40_INTERNAL_7c62714d_4_k_cu_bc4bdded_195064cuda3std3__45__cpo3endE
	.align		8
        /*0020*/ 	.dword	_ZN40_INTERNAL_7c62714d_4_k_cu_bc4bdded_195064cuda3std3__45__cpo6cbeginE
	.align		8
        /*0028*/ 	.dword	_ZN40_INTERNAL_7c62714d_4_k_cu_bc4bdded_195064cuda3std3__45__cpo4cendE
	.align		8
        /*0030*/ 	.dword	_ZN40_INTERNAL_7c62714d_4_k_cu_bc4bdded_195064cuda3std3__442_GLOBAL__N__7c62714d_4_k_cu_bc4bdded_195066ignoreE
	.align		8
        /*0038*/ 	.dword	_ZN40_INTERNAL_7c62714d_4_k_cu_bc4bdded_195064cuda3std3__419piecewise_constructE
	.align		8
        /*0040*/ 	.dword	_ZN40_INTERNAL_7c62714d_4_k_cu_bc4bdded_195064cuda3std3__48in_placeE
	.align		8
        /*0048*/ 	.dword	_ZN40_INTERNAL_7c62714d_4_k_cu_bc4bdded_195064cuda3std6ranges3__45__cpo4swapE
	.align		8
        /*0050*/ 	.dword	_ZN40_INTERNAL_7c62714d_4_k_cu_bc4bdded_195064cuda3std6ranges3__45__cpo9iter_moveE
	.align		8
        /*0058*/ 	.dword	_ZN40_INTERNAL_7c62714d_4_k_cu_bc4bdded_195064cute7productE
	.align		8
        /*0060*/ 	.dword	_ZN40_INTERNAL_7c62714d_4_k_cu_bc4bdded_195064cute1_E
	.align		8
        /*0068*/ 	.dword	$str$22
	.align		8
        /*0070*/ 	.dword	$str$23


//--------------------- .text._ZN7cutlass13device_kernelINS_4gemm6kernel13GemmUniversalIN4cute5tupleIJiiiiEEENS1_10collective13CollectiveMmaINS1_34MainloopSm90TmaGmmaWarpSpecializedILi5ENS5_IJNS4_1CILi8EEENSA_ILi1EEESC_EEENS1_35KernelTmaWarpSpecializedCooperativeEEENS5_IJNSA_ILi128EEESG_NSA_ILi64EEEEEENS_6half_tENS5_IJlSC_lEEESJ_NS5_IJSC_llEEENS4_8TiledMMAINS4_8MMA_AtomIJNS4_4SM904GMMA26MMA_64x128x16_F32F16F16_SSILNSP_5MajorE0ELSR_1ELNSP_7ScaleInE1ELSS_1EEEEEENS4_6LayoutINS5_IJNSA_ILi2EEESC_SC_EEENS5_IJSC_NSA_ILi0EEESY_EEEEENS5_IJNS4_10UnderscoreES11_S11_EEEEENS4_13SM90_TMA_LOADENS4_14ComposedLayoutINS4_7SwizzleILi3ELi4ELi3EEENS4_18smem_ptr_flag_bitsILi16EEENSV_INS5_IJSB_SH_EEENS5_IJSH_SC_EEEEEEEvNS4_8identityENS4_23SM90_TMA_LOAD_MULTICASTENS15_IS17_S19_NSV_INS5_IJSH_SB_EEENS5_IJSC_SH_EEEEEEEvS1E_EENS_8epilogue10collective6detail29Sm90TmaWarpSpecializedAdapterINS1M_15DefaultEpilogueISJ_SK_SK_NS1L_6thread17LinearCombinationISJ_Li1EffLNS1Q_9ScaleType4KindE0ELNS_15FloatRoundStyleE2ESJ_EENS1_15EpilogueDefaultEEEEEvvEEEEvNT_6ParamsE --------------------------
	.section	.text._ZN7cutlass13device_kernelINS_4gemm6kernel13GemmUniversalIN4cute5tupleIJiiiiEEENS1_10collective13CollectiveMmaINS1_34MainloopSm90TmaGmmaWarpSpecializedILi5ENS5_IJNS4_1CILi8EEENSA_ILi1EEESC_EEENS1_35KernelTmaWarpSpecializedCooperativeEEENS5_IJNSA_ILi128EEESG_NSA_ILi64EEEEEENS_6half_tENS5_IJlSC_lEEESJ_NS5_IJSC_llEEENS4_8TiledMMAINS4_8MMA_AtomIJNS4_4SM904GMMA26MMA_64x128x16_F32F16F16_SSILNSP_5MajorE0ELSR_1ELNSP_7ScaleInE1ELSS_1EEEEEENS4_6LayoutINS5_IJNSA_ILi2EEESC_SC_EEENS5_IJSC_NSA_ILi0EEESY_EEEEENS5_IJNS4_10UnderscoreES11_S11_EEEEENS4_13SM90_TMA_LOADENS4_14ComposedLayoutINS4_7SwizzleILi3ELi4ELi3EEENS4_18smem_ptr_flag_bitsILi16EEENSV_INS5_IJSB_SH_EEENS5_IJSH_SC_EEEEEEEvNS4_8identityENS4_23SM90_TMA_LOAD_MULTICASTENS15_IS17_S19_NSV_INS5_IJSH_SB_EEENS5_IJSC_SH_EEEEEEEvS1E_EENS_8epilogue10collective6detail29Sm90TmaWarpSpecializedAdapterINS1M_15DefaultEpilogueISJ_SK_SK_NS1L_6thread17LinearCombinationISJ_Li1EffLNS1Q_9ScaleType4KindE0ELNS_15FloatRoundStyleE2ESJ_EENS1_15EpilogueDefaultEEEEEvvEEEEvNT_6ParamsE,"ax",@progbits
	.align	128
.text._ZN7cutlass13device_kernelINS_4gemm6kernel13GemmUniversalIN4cute5tupleIJiiiiEEENS1_10collective13CollectiveMmaINS1_34MainloopSm90TmaGmmaWarpSpecializedILi5ENS5_IJNS4_1CILi8EEENSA_ILi1EEESC_EEENS1_35KernelTmaWarpSpecializedCooperativeEEENS5_IJNSA_ILi128EEESG_NSA_ILi64EEEEEENS_6half_tENS5_IJlSC_lEEESJ_NS5_IJSC_llEEENS4_8TiledMMAINS4_8MMA_AtomIJNS4_4SM904GMMA26MMA_64x128x16_F32F16F16_SSILNSP_5MajorE0ELSR_1ELNSP_7ScaleInE1ELSS_1EEEEEENS4_6LayoutINS5_IJNSA_ILi2EEESC_SC_EEENS5_IJSC_NSA_ILi0EEESY_EEEEENS5_IJNS4_10UnderscoreES11_S11_EEEEENS4_13SM90_TMA_LOADENS4_14ComposedLayoutINS4_7SwizzleILi3ELi4ELi3EEENS4_18smem_ptr_flag_bitsILi16EEENSV_INS5_IJSB_SH_EEENS5_IJSH_SC_EEEEEEEvNS4_8identityENS4_23SM90_TMA_LOAD_MULTICASTENS15_IS17_S19_NSV_INS5_IJSH_SB_EEENS5_IJSC_SH_EEEEEEEvS1E_EENS_8epilogue10collective6detail29Sm90TmaWarpSpecializedAdapterINS1M_15DefaultEpilogueISJ_SK_SK_NS1L_6thread17LinearCombinationISJ_Li1EffLNS1Q_9ScaleType4KindE0ELNS_15FloatRoundStyleE2ESJ_EENS1_15EpilogueDefaultEEEEEvvEEEEvNT_6ParamsE:
        .type           _ZN7cutlass13device_kernelINS_4gemm6kernel13GemmUniversalIN4cute5tupleIJiiiiEEENS1_10collective13CollectiveMmaINS1_34MainloopSm90TmaGmmaWarpSpecializedILi5ENS5_IJNS4_1CILi8EEENSA_ILi1EEESC_EEENS1_35KernelTmaWarpSpecializedCooperativeEEENS5_IJNSA_ILi128EEESG_NSA_ILi64EEEEEENS_6half_tENS5_IJlSC_lEEESJ_NS5_IJSC_llEEENS4_8TiledMMAINS4_8MMA_AtomIJNS4_4SM904GMMA26MMA_64x128x16_F32F16F16_SSILNSP_5MajorE0ELSR_1ELNSP_7ScaleInE1ELSS_1EEEEEENS4_6LayoutINS5_IJNSA_ILi2EEESC_SC_EEENS5_IJSC_NSA_ILi0EEESY_EEEEENS5_IJNS4_10UnderscoreES11_S11_EEEEENS4_13SM90_TMA_LOADENS4_14ComposedLayoutINS4_7SwizzleILi3ELi4ELi3EEENS4_18smem_ptr_flag_bitsILi16EEENSV_INS5_IJSB_SH_EEENS5_IJSH_SC_EEEEEEEvNS4_8identityENS4_23SM90_TMA_LOAD_MULTICASTENS15_IS17_S19_NSV_INS5_IJSH_SB_EEENS5_IJSC_SH_EEEEEEEvS1E_EENS_8epilogue10collective6detail29Sm90TmaWarpSpecializedAdapterINS1M_15DefaultEpilogueISJ_SK_SK_NS1L_6thread17LinearCombinationISJ_Li1EffLNS1Q_9ScaleType4KindE0ELNS_15FloatRoundStyleE2ESJ_EENS1_15EpilogueDefaultEEEEEvvEEEEvNT_6ParamsE,@function
        .size           _ZN7cutlass13device_kernelINS_4gemm6kernel13GemmUniversalIN4cute5tupleIJiiiiEEENS1_10collective13CollectiveMmaINS1_34MainloopSm90TmaGmmaWarpSpecializedILi5ENS5_IJNS4_1CILi8EEENSA_ILi1EEESC_EEENS1_35KernelTmaWarpSpecializedCooperativeEEENS5_IJNSA_ILi128EEESG_NSA_ILi64EEEEEENS_6half_tENS5_IJlSC_lEEESJ_NS5_IJSC_llEEENS4_8TiledMMAINS4_8MMA_AtomIJNS4_4SM904GMMA26MMA_64x128x16_F32F16F16_SSILNSP_5MajorE0ELSR_1ELNSP_7ScaleInE1ELSS_1EEEEEENS4_6LayoutINS5_IJNSA_ILi2EEESC_SC_EEENS5_IJSC_NSA_ILi0EEESY_EEEEENS5_IJNS4_10UnderscoreES11_S11_EEEEENS4_13SM90_TMA_LOADENS4_14ComposedLayoutINS4_7SwizzleILi3ELi4ELi3EEENS4_18smem_ptr_flag_bitsILi16EEENSV_INS5_IJSB_SH_EEENS5_IJSH_SC_EEEEEEEvNS4_8identityENS4_23SM90_TMA_LOAD_MULTICASTENS15_IS17_S19_NSV_INS5_IJSH_SB_EEENS5_IJSC_SH_EEEEEEEvS1E_EENS_8epilogue10collective6detail29Sm90TmaWarpSpecializedAdapterINS1M_15DefaultEpilogueISJ_SK_SK_NS1L_6thread17LinearCombinationISJ_Li1EffLNS1Q_9ScaleType4KindE0ELNS_15FloatRoundStyleE2ESJ_EENS1_15EpilogueDefaultEEEEEvvEEEEvNT_6ParamsE,(.L_x_199 - _ZN7cutlass13device_kernelINS_4gemm6kernel13GemmUniversalIN4cute5tupleIJiiiiEEENS1_10collective13CollectiveMmaINS1_34MainloopSm90TmaGmmaWarpSpecializedILi5ENS5_IJNS4_1CILi8EEENSA_ILi1EEESC_EEENS1_35KernelTmaWarpSpecializedCooperativeEEENS5_IJNSA_ILi128EEESG_NSA_ILi64EEEEEENS_6half_tENS5_IJlSC_lEEESJ_NS5_IJSC_llEEENS4_8TiledMMAINS4_8MMA_AtomIJNS4_4SM904GMMA26MMA_64x128x16_F32F16F16_SSILNSP_5MajorE0ELSR_1ELNSP_7ScaleInE1ELSS_1EEEEEENS4_6LayoutINS5_IJNSA_ILi2EEESC_SC_EEENS5_IJSC_NSA_ILi0EEESY_EEEEENS5_IJNS4_10UnderscoreES11_S11_EEEEENS4_13SM90_TMA_LOADENS4_14ComposedLayoutINS4_7SwizzleILi3ELi4ELi3EEENS4_18smem_ptr_flag_bitsILi16EEENSV_INS5_IJSB_SH_EEENS5_IJSH_SC_EEEEEEEvNS4_8identityENS4_23SM90_TMA_LOAD_MULTICASTENS15_IS17_S19_NSV_INS5_IJSH_SB_EEENS5_IJSC_SH_EEEEEEEvS1E_EENS_8epilogue10collective6detail29Sm90TmaWarpSpecializedAdapterINS1M_15DefaultEpilogueISJ_SK_SK_NS1L_6thread17LinearCombinationISJ_Li1EffLNS1Q_9ScaleType4KindE0ELNS_15FloatRoundStyleE2ESJ_EENS1_15EpilogueDefaultEEEEEvvEEEEvNT_6ParamsE)
        .other          _ZN7cutlass13device_kernelINS_4gemm6kernel13GemmUniversalIN4cute5tupleIJiiiiEEENS1_10collective13CollectiveMmaINS1_34MainloopSm90TmaGmmaWarpSpecializedILi5ENS5_IJNS4_1CILi8EEENSA_ILi1EEESC_EEENS1_35KernelTmaWarpSpecializedCooperativeEEENS5_IJNSA_ILi128EEESG_NSA_ILi64EEEEEENS_6half_tENS5_IJlSC_lEEESJ_NS5_IJSC_llEEENS4_8TiledMMAINS4_8MMA_AtomIJNS4_4SM904GMMA26MMA_64x128x16_F32F16F16_SSILNSP_5MajorE0ELSR_1ELNSP_7ScaleInE1ELSS_1EEEEEENS4_6LayoutINS5_IJNSA_ILi2EEESC_SC_EEENS5_IJSC_NSA_ILi0EEESY_EEEEENS5_IJNS4_10UnderscoreES11_S11_EEEEENS4_13SM90_TMA_LOADENS4_14ComposedLayoutINS4_7SwizzleILi3ELi4ELi3EEENS4_18smem_ptr_flag_bitsILi16EEENSV_INS5_IJSB_SH_EEENS5_IJSH_SC_EEEEEEEvNS4_8identityENS4_23SM90_TMA_LOAD_MULTICASTENS15_IS17_S19_NSV_INS5_IJSH_SB_EEENS5_IJSC_SH_EEEEEEEvS1E_EENS_8epilogue10collective6detail29Sm90TmaWarpSpecializedAdapterINS1M_15DefaultEpilogueISJ_SK_SK_NS1L_6thread17LinearCombinationISJ_Li1EffLNS1Q_9ScaleType4KindE0ELNS_15FloatRoundStyleE2ESJ_EENS1_15EpilogueDefaultEEEEEvvEEEEvNT_6ParamsE,@"STO_CUDA_ENTRY STV_DEFAULT"
_ZN7cutlass13device_kernelINS_4gemm6kernel13GemmUniversalIN4cute5tupleIJiiiiEEENS1_10collective13CollectiveMmaINS1_34MainloopSm90TmaGmmaWarpSpecializedILi5ENS5_IJNS4_1CILi8EEENSA_ILi1EEESC_EEENS1_35KernelTmaWarpSpecializedCooperativeEEENS5_IJNSA_ILi128EEESG_NSA_ILi64EEEEEENS_6half_tENS5_IJlSC_lEEESJ_NS5_IJSC_llEEENS4_8TiledMMAINS4_8MMA_AtomIJNS4_4SM904GMMA26MMA_64x128x16_F32F16F16_SSILNSP_5MajorE0ELSR_1ELNSP_7ScaleInE1ELSS_1EEEEEENS4_6LayoutINS5_IJNSA_ILi2EEESC_SC_EEENS5_IJSC_NSA_ILi0EEESY_EEEEENS5_IJNS4_10UnderscoreES11_S11_EEEEENS4_13SM90_TMA_LOADENS4_14ComposedLayoutINS4_7SwizzleILi3ELi4ELi3EEENS4_18smem_ptr_flag_bitsILi16EEENSV_INS5_IJSB_SH_EEENS5_IJSH_SC_EEEEEEEvNS4_8identityENS4_23SM90_TMA_LOAD_MULTICASTENS15_IS17_S19_NSV_INS5_IJSH_SB_EEENS5_IJSC_SH_EEEEEEEvS1E_EENS_8epilogue10collective6detail29Sm90TmaWarpSpecializedAdapterINS1M_15DefaultEpilogueISJ_SK_SK_NS1L_6thread17LinearCombinationISJ_Li1EffLNS1Q_9ScaleType4KindE0ELNS_15FloatRoundStyleE2ESJ_EENS1_15EpilogueDefaultEEEEEvvEEEEvNT_6ParamsE:
[----:B------:R-:W0:Y:S01]  /*0000*/  LDC R1, c[0x0][0x28] ;  /* 0x00000a00ff017b82 */ /* 0x000e220000000800 */
[----:B------:R-:W1:Y:S01]  /*0010*/  S2R R95, SR_TID.X ;  /* 0x00000000005f7919 */ /* 0x000e620000002100 */
[----:B------:R-:W-:Y:S01]  /*0020*/  ELECT P0, URZ, PT ;  /* 0x00000000003f782f */ /* 0x000fe20003800000 */
[----:B------:R-:W-:Y:S01]  /*0030*/  BSSY B0, `(.L_x_0) ;  /* 0x000000f000007945 */ /* 0x000fe20003800000 */
[--C-:B-1----:R-:W-:Y:S02]  /*0040*/  SHF.R.U32.HI R0, RZ, 0x5, R95.reuse ;  /* 0x00000005ff007819 */ /* 0x102fe4000001165f */
[----:B------:R-:W-:-:S03]  /*0050*/  SHF.R.U32.HI R6, RZ, 0x7, R95 ;  /* 0x00000007ff067819 */ /* 0x000fc6000001165f */
[----:B------:R-:W1:Y:S04]  /*0060*/  SHFL.IDX PT, R3, R0, RZ, 0x1f ;  /* 0x00001fff00037589 */ /* 0x000e6800000e0000 */
[----:B------:R2:W3:Y:S01]  /*0070*/  SHFL.IDX PT, R2, R6, RZ, 0x1f ;  /* 0x00001fff06027589 */ /* 0x0004e200000e0000 */
[----:B-1----:R-:W-:-:S13]  /*0080*/  ISETP.NE.OR P0, PT, R3, RZ, !P0 ;  /* 0x000000ff0300720c */ /* 0x002fda0004705670 */
[----:B0-23--:R-:W-:Y:S05]  /*0090*/  @P0 BRA `(.L_x_1) ;  /* 0x0000000000200947 */ /* 0x00dfea0003800000 */
[----:B------:R-:W-:Y:S02]  /*00a0*/  ULDC.64 UR4, c[0x0][0x198] ;  /* 0x0000660000047ab9 */ /* 0x000fe40000000a00 */
[----:B------:R-:W-:Y:S02]  /*00b0*/  UIADD3 UR6, UP0, UR4, 0xf0, URZ ;  /* 0x000000f004067890 */ /* 0x000fe4000ff1e03f */
[----:B------:R-:W-:Y:S02]  /*00c0*/  UIADD3 UR4, UP1, UR4, 0x1f0, URZ ;  /* 0x000001f004047890 */ /* 0x000fe4000ff3e03f */
[----:B------:R-:W-:Y:S02]  /*00d0*/  UIADD3.X UR7, URZ, UR5, URZ, UP0, !UPT ;  /* 0x000000053f077290 */ /* 0x000fe400087fe43f */
[----:B------:R-:W-:-:S07]  /*00e0*/  UIADD3.X UR5, URZ, UR5, URZ, UP1, !UPT ;  /* 0x000000053f057290 */ /* 0x000fce0008ffe43f */
[----:B------:R0:W-:Y:S02]  /*00f0*/  UTMACCTL.PF [UR6] ;  /* 0x00000000060079b9 */ /* 0x0001e40008040000 */
[----:B------:R0:W-:Y:S02]  /*0100*/  UTMACCTL.PF [UR4] ;  /* 0x00000000040079b9 */ /* 0x0001e40008040000 */
[----:B0-----:R-:W-:Y:S01]  /*0110*/  NOP ;  /* 0x0000000000007918 */ /* 0x001fe20000000000 */
.L_x_1:
[----:B------:R-:W-:Y:S05]  /*0120*/  BSYNC B0 ;  /* 0x0000000000007941 */ /* 0x000fea0003800000 */
.L_x_0:
[----:B------:R-:W0:Y:S01]  /*0130*/  SHFL.IDX PT, R5, R0, RZ, 0x1f ;  /* 0x00001fff00057589 */ /* 0x000e2200000e0000 */
[----:B------:R-:W-:-:S04]  /*0140*/  SHF.R.S32.HI R4, RZ, 0x1f, R95 ;  /* 0x0000001fff047819 */ /* 0x000fc8000001145f */
[----:B------:R-:W-:-:S04]  /*0150*/  LEA.HI R4, R4, R95, RZ, 0x7 ;  /* 0x0000005f04047211 */ /* 0x000fc800078f38ff */
[----:B------:R-:W-:Y:S02]  /*0160*/  LOP3.LUT R4, R4, 0xffffff80, RZ, 0xc0, !PT ;  /* 0xffffff8004047812 */ /* 0x000fe400078ec0ff */
[----:B0-----:R-:W-:-:S13]  /*0170*/  ISETP.NE.AND P0, PT, R5, RZ, PT ;  /* 0x000000ff0500720c */ /* 0x001fda0003f05270 */
[----:B------:R-:W-:Y:S05]  /*0180*/  @P0 BRA `(.L_x_2) ;  /* 0x0000000000600947 */ /* 0x000fea0003800000 */
[----:B------:R-:W0:Y:S01]  /*0190*/  S2UR UR8, SR_CgaCtaId ;  /* 0x00000000000879c3 */ /* 0x000e220000008800 */
[----:B------:R-:W-:Y:S01]  /*01a0*/  UMOV UR4, 0x400 ;  /* 0x0000040000047882 */ /* 0x000fe20000000000 */
[----:B------:R-:W-:Y:S01]  /*01b0*/  UMOV UR5, 0x1 ;  /* 0x0000000100057882 */ /* 0x000fe20000000000 */
[----:B------:R-:W-:Y:S01]  /*01c0*/  UMOV UR6, 0x10 ;  /* 0x0000001000067882 */ /* 0x000fe20000000000 */
[----:B------:R-:W-:Y:S01]  /*01d0*/  ELECT P0, URZ, PT ;  /* 0x00000000003f782f */ /* 0x000fe20003800000 */
[----:B------:R-:W-:-:S04]  /*01e0*/  UIADD3 UR6, -UR6, 0x100000, URZ ;  /* 0x0010000006067890 */ /* 0x000fc8000fffe13f */
[----:B------:R-:W-:Y:S02]  /*01f0*/  USHF.L.U32 UR7, UR6, 0xb, URZ ;  /* 0x0000000b06077899 */ /* 0x000fe4000800063f */
[----:B------:R-:W-:Y:S02]  /*0200*/  USHF.L.U32 UR6, UR6, 0x1, URZ ;  /* 0x0000000106067899 */ /* 0x000fe4000800063f */
[----:B0-----:R-:W-:Y:S02]  /*0210*/  ULEA UR8, UR8, UR4, 0x18 ;  /* 0x0000000408087291 */ /* 0x001fe4000f8ec03f */
[----:B------:R-:W-:-:S04]  /*0220*/  UIADD3 UR4, -UR5, 0x100000, URZ ;  /* 0x0010000005047890 */ /* 0x000fc8000fffe13f */
[----:B------:R-:W-:Y:S02]  /*0230*/  USHF.L.U32 UR5, UR4, 0xb, URZ ;  /* 0x0000000b04057899 */ /* 0x000fe4000800063f */
[----:B------:R-:W-:Y:S01]  /*0240*/  USHF.L.U32 UR4, UR4, 0x1, URZ ;  /* 0x0000000104047899 */ /* 0x000fe2000800063f */
[----:B------:R-:W0:Y:S11]  /*0250*/  FENCE.VIEW.ASYNC.S ;  /* 0x00000000000073c6 */ /* 0x000e360000000000 */
[----:B0-----:R0:W1:Y:S01]  /*0260*/  SYNCS.EXCH.64 URZ, [UR8], UR4 ;  /* 0x00000004083f75b2 */ /* 0x0010620008000100 */
[----:B------:R0:W2:Y:S01]  /*0270*/  SYNCS.EXCH.64 URZ, [UR8+0x28], UR6 ;  /* 0x00002806083f75b2 */ /* 0x0000a20008000100 */
[----:B------:R0:W3:Y:S01]  /*0280*/  SYNCS.EXCH.64 URZ, [UR8+0x8], UR4 ;  /* 0x00000804083f75b2 */ /* 0x0000e20008000100 */
[----:B------:R0:W4:Y:S01]  /*0290*/  SYNCS.EXCH.64 URZ, [UR8+0x30], UR6 ;  /* 0x00003006083f75b2 */ /* 0x0001220008000100 */
[----:B------:R0:W0:Y:S01]  /*02a0*/  SYNCS.EXCH.64 URZ, [UR8+0x10], UR4 ;  /* 0x00001004083f75b2 */ /* 0x0000220008000100 */
[----:B------:R0:W0:Y:S01]  /*02b0*/  SYNCS.EXCH.64 URZ, [UR8+0x38], UR6 ;  /* 0x00003806083f75b2 */ /* 0x0000220008000100 */
[----:B------:R0:W0:Y:S01]  /*02c0*/  SYNCS.EXCH.64 URZ, [UR8+0x18], UR4 ;  /* 0x00001804083f75b2 */ /* 0x0000220008000100 */
[----:B------:R0:W0:Y:S01]  /*02d0*/  SYNCS.EXCH.64 URZ, [UR8+0x40], UR6 ;  /* 0x00004006083f75b2 */ /* 0x0000220008000100 */
[----:B------:R0:W0:Y:S01]  /*02e0*/  SYNCS.EXCH.64 URZ, [UR8+0x20], UR4 ;  /* 0x00002004083f75b2 */ /* 0x0000220008000100 */
[----:B------:R0:W0:Y:S01]  /*02f0*/  SYNCS.EXCH.64 URZ, [UR8+0x48], UR6 ;  /* 0x00004806083f75b2 */ /* 0x0000220008000100 */
[----:B------:R-:W-:Y:S01]  /*0300*/  NOP ;  /* 0x0000000000007918 */ /* 0x000fe20000000000 */
.L_x_2:
[----:B------:R-:W-:Y:S01]  /*0310*/  IMAD.IADD R8, R95, 0x1, -R4 ;  /* 0x000000015f087824 */ /* 0x000fe200078e0a04 */
[----:B------:R-:W5:Y:S01]  /*0320*/  SHFL.IDX PT, R0, R0, RZ, 0x1f ;  /* 0x00001fff00007589 */ /* 0x000f6200000e0000 */
[----:B0-----:R-:W0:Y:S01]  /*0330*/  S2UR UR8, SR_CTAID.X ;  /* 0x00000000000879c3 */ /* 0x001e220000002500 */
[----:B------:R-:W-:Y:S02]  /*0340*/  SHF.R.S32.HI R12, RZ, 0x1f, R5 ;  /* 0x0000001fff0c7819 */ /* 0x000fe40000011405 */
[----:B------:R-:W-:Y:S02]  /*0350*/  ELECT P0, URZ, PT ;  /* 0x00000000003f782f */ /* 0x000fe40003800000 */
[----:B------:R-:W-:Y:S01]  /*0360*/  SHF.R.S32.HI R7, RZ, 0x1f, R8 ;  /* 0x0000001fff077819 */ /* 0x000fe20000011408 */
[----:B------:R-:W1:Y:S01]  /*0370*/  S2R R4, SR_CTAID.Y ;  /* 0x0000000000047919 */ /* 0x000e620000002600 */
[----:B------:R-:W-:Y:S01]  /*0380*/  LEA.HI R12, R12, R5, RZ, 0x2 ;  /* 0x000000050c0c7211 */ /* 0x000fe200078f10ff */
[----:B------:R-:W-:Y:S01]  /*0390*/  ULDC UR4, c[0x0][0x150] ;  /* 0x0000540000047ab9 */ /* 0x000fe20000000800 */
[----:B------:R-:W-:Y:S01]  /*03a0*/  LEA.HI R7, R7, R8, RZ, 0x3 ;  /* 0x0000000807077211 */ /* 0x000fe200078f18ff */
[----:B------:R-:W2:Y:S01]  /*03b0*/  LDC R13, c[0x0][0x144] ;  /* 0x00005100ff0d7b82 */ /* 0x000ea20000000800 */
[----:B------:R-:W-:Y:S01]  /*03c0*/  LOP3.LUT R12, R12, 0x3ffffffc, RZ, 0xc0, !PT ;  /* 0x3ffffffc0c0c7812 */ /* 0x000fe200078ec0ff */
[----:B------:R-:W-:Y:S01]  /*03d0*/  NOP ;  /* 0x0000000000007918 */ /* 0x000fe20000000000 */
[--C-:B------:R-:W-:Y:S01]  /*03e0*/  SHF.R.S32.HI R9, RZ, 0x3, R7.reuse ;  /* 0x00000003ff097819 */ /* 0x100fe20000011407 */
[----:B------:R-:W-:Y:S01]  /*03f0*/  NOP ;  /* 0x0000000000007918 */ /* 0x000fe20000000000 */
[----:B------:R-:W-:Y:S01]  /*0400*/  SHF.R.S32.HI R10, RZ, 0x1f, R7 ;  /* 0x0000001fff0a7819 */ /* 0x000fe20000011407 */
[----:B------:R-:W-:Y:S01]  /*0410*/  IMAD.IADD R7, R5, 0x1, -R12 ;  /* 0x0000000105077824 */ /* 0x000fe200078e0a0c */
[----:B------:R-:W-:Y:S01]  /*0420*/  ISETP.NE.AND P3, PT, R2, RZ, PT ;  /* 0x000000ff0200720c */ /* 0x000fe20003f65270 */
[----:B------:R-:W3:Y:S01]  /*0430*/  LDC R15, c[0x0][0x140] ;  /* 0x00005000ff0f7b82 */ /* 0x000ee20000000800 */
[----:B------:R-:W-:Y:S01]  /*0440*/  LEA.HI R10, R10, R9, RZ, 0x2 ;  /* 0x000000090a0a7211 */ /* 0x000fe200078f10ff */
[----:B------:R-:W-:-:S03]  /*0450*/  IMAD.MOV.U32 R22, RZ, RZ, 0x1 ;  /* 0x00000001ff167424 */ /* 0x000fc600078e00ff */
[----:B------:R-:W-:Y:S02]  /*0460*/  LOP3.LUT R10, R10, 0xfffffffc, RZ, 0xc0, !PT ;  /* 0xfffffffc0a0a7812 */ /* 0x000fe400078ec0ff */
[----:B-----5:R-:W-:Y:S02]  /*0470*/  ISETP.NE.OR P0, PT, R0, RZ, !P0 ;  /* 0x000000ff0000720c */ /* 0x020fe40004705670 */
[----:B0-----:R-:W-:Y:S01]  /*0480*/  I2FP.F32.U32 R0, UR8 ;  /* 0x0000000800007c45 */ /* 0x001fe20008201000 */
[----:B------:R-:W-:Y:S02]  /*0490*/  IMAD.IADD R10, R9, 0x1, -R10 ;  /* 0x00000001090a7824 */ /* 0x000fe400078e0a0a */
[----:B------:R-:W0:Y:S02]  /*04a0*/  LDC R9, c[0x0][0x148] ;  /* 0x00005200ff097b82 */ /* 0x000e240000000800 */
[----:B------:R-:W-:Y:S02]  /*04b0*/  IMAD R7, R7, 0x4, R10 ;  /* 0x0000000407077824 */ /* 0x000fe400078e020a */
[----:B------:R-:W-:Y:S01]  /*04c0*/  FMUL R11, R0, UR4 ;  /* 0x00000004000b7c20 */ /* 0x000fe20008400000 */
[----:B------:R-:W-:Y:S01]  /*04d0*/  ULDC UR4, c[0x0][0x154] ;  /* 0x0000550000047ab9 */ /* 0x000fe20000000800 */
[----:B------:R-:W-:-:S02]  /*04e0*/  IMAD.SHL.U32 R0, R7, 0x4, RZ ;  /* 0x0000000407007824 */ /* 0x000fc400078e00ff */
[----:B------:R-:W-:Y:S02]  /*04f0*/  VOTEU.ALL UP0, P0 ;  /* 0x00000000003f7886 */ /* 0x000fe40000000000 */
[----:B------:R-:W5:Y:S01]  /*0500*/  F2I.U32.TRUNC.NTZ R11, R11 ;  /* 0x0000000b000b7305 */ /* 0x000f62000020f000 */
[----:B------:R-:W-:Y:S01]  /*0510*/  VOTEU.ALL UP1, P0 ;  /* 0x00000000003f7886 */ /* 0x000fe20000020000 */
[----:B------:R-:W-:Y:S02]  /*0520*/  LOP3.LUT R19, R7, 0xc, R0, 0x78, !PT ;  /* 0x0000000c07137812 */ /* 0x000fe400078e7800 */
[----:B-1----:R-:W-:Y:S01]  /*0530*/  I2FP.F32.U32 R7, R4 ;  /* 0x0000000400077245 */ /* 0x002fe20000201000 */
[----:B------:R-:W1:Y:S01]  /*0540*/  @!UP0 S2UR UR7, SR_CgaCtaId ;  /* 0x00000000000789c3 */ /* 0x000e620000008800 */
[----:B------:R-:W-:Y:S01]  /*0550*/  SHF.R.S32.HI R10, RZ, 0x1f, R19 ;  /* 0x0000001fff0a7819 */ /* 0x000fe20000011413 */
[----:B------:R-:W-:Y:S01]  /*0560*/  @!UP0 UMOV UR6, 0x400 ;  /* 0x0000040000068882 */ /* 0x000fe20000000000 */
[----:B------:R-:W-:Y:S01]  /*0570*/  SHF.R.S32.HI R0, RZ, 0x1f, R3 ;  /* 0x0000001fff007819 */ /* 0x000fe20000011403 */
[----:B------:R-:W-:Y:S01]  /*0580*/  FMUL R14, R7, UR4 ;  /* 0x00000004070e7c20 */ /* 0x000fe20008400000 */
[----:B------:R-:W-:Y:S01]  /*0590*/  LEA.HI R10, R10, R19, RZ, 0x3 ;  /* 0x000000130a0a7211 */ /* 0x000fe200078f18ff */
[----:B------:R-:W-:Y:S01]  /*05a0*/  UMOV UR4, 0x20 ;  /* 0x0000002000047882 */ /* 0x000fe20000000000 */
[----:B------:R-:W-:Y:S01]  /*05b0*/  LEA.HI R0, R0, R3, RZ, 0x2 ;  /* 0x0000000300007211 */ /* 0x000fe200078f10ff */
[----:B------:R-:W-:-:S04]  /*05c0*/  @!UP0 UIADD3 UR4, -UR4, 0x100000, URZ ;  /* 0x0010000004048890 */ /* 0x000fc8000fffe13f */
[----:B------:R-:W-:Y:S02]  /*05d0*/  @!UP0 USHF.L.U32 UR5, UR4, 0xb, URZ ;  /* 0x0000000b04058899 */ /* 0x000fe4000800063f */
[----:B------:R-:W-:Y:S01]  /*05e0*/  @!UP0 USHF.L.U32 UR4, UR4, 0x1, URZ ;  /* 0x0000000104048899 */ /* 0x000fe2000800063f */
[----:B------:R-:W-:Y:S01]  /*05f0*/  LOP3.LUT R12, R10, 0xfffffff8, RZ, 0xc0, !PT ;  /* 0xfffffff80a0c7812 */ /* 0x000fe200078ec0ff */
[----:B-----5:R-:W-:Y:S01]  /*0600*/  IMAD.MOV R16, RZ, RZ, -R11 ;  /* 0x000000ffff107224 */ /* 0x020fe200078e0a0b */
[----:B------:R-:W5:Y:S01]  /*0610*/  F2I.U32.TRUNC.NTZ R14, R14 ;  /* 0x0000000e000e7305 */ /* 0x000f62000020f000 */
[----:B------:R-:W-:Y:S02]  /*0620*/  LOP3.LUT R0, R0, 0xfffffffc, RZ, 0xc0, !PT ;  /* 0xfffffffc00007812 */ /* 0x000fe400078ec0ff */
[----:B--2---:R-:W-:Y:S01]  /*0630*/  IMAD R7, R13, R16, UR8 ;  /* 0x000000080d077e24 */ /* 0x004fe2000f8e0210 */
[----:B---3--:R-:W-:Y:S01]  /*0640*/  ISETP.EQ.U32.AND P2, PT, R15, 0x1, PT ;  /* 0x000000010f00780c */ /* 0x008fe20003f42070 */
[----:B------:R-:W-:-:S02]  /*0650*/  IMAD.IADD R12, R19, 0x1, -R12 ;  /* 0x00000001130c7824 */ /* 0x000fc400078e0a0c */
[----:B------:R-:W-:Y:S01]  /*0660*/  IMAD.IADD R3, R3, 0x1, -R0 ;  /* 0x0000000103037824 */ /* 0x000fe200078e0a00 */
[----:B------:R-:W-:Y:S02]  /*0670*/  LOP3.LUT R0, R95, 0x7f, RZ, 0xc0, !PT ;  /* 0x0000007f5f007812 */ /* 0x000fe400078ec0ff */
[----:B------:R-:W-:Y:S02]  /*0680*/  ISETP.NE.AND P4, PT, R12, R7, PT ;  /* 0x000000070c00720c */ /* 0x000fe40003f85270 */
[C---:B------:R-:W-:Y:S01]  /*0690*/  ISETP.NE.AND P1, PT, R3.reuse, 0x3, PT ;  /* 0x000000030300780c */ /* 0x040fe20003f25270 */
[----:B-1----:R-:W-:Y:S01]  /*06a0*/  @!UP0 ULEA UR6, UR7, UR6, 0x18 ;  /* 0x0000000607068291 */ /* 0x002fe2000f8ec03f */
[----:B-----5:R-:W-:Y:S01]  /*06b0*/  IMAD.MOV R23, RZ, RZ, -R14 ;  /* 0x000000ffff177224 */ /* 0x020fe200078e0a0e */
[----:B------:R-:W-:Y:S01]  /*06c0*/  VOTEU.ALL UP0, P0 ;  /* 0x00000000003f7886 */ /* 0x000fe20000000000 */
[----:B------:R-:W-:Y:S01]  /*06d0*/  LOP3.LUT P0, RZ, R8, 0x7, RZ, 0xc0, !PT ;  /* 0x0000000708ff7812 */ /* 0x000fe2000780c0ff */
[----:B------:R-:W-:Y:S01]  /*06e0*/  VIADD R8, R2, 0xffffffff ;  /* 0xffffffff02087836 */ /* 0x000fe20000000000 */
[----:B------:R-:W-:Y:S01]  /*06f0*/  ISETP.EQ.OR P1, PT, R3, RZ, !P1 ;  /* 0x000000ff0300720c */ /* 0x000fe20004f22670 */
[----:B0-----:R-:W-:Y:S01]  /*0700*/  IMAD R11, R9, R23, R4 ;  /* 0x00000017090b7224 */ /* 0x001fe200078e0204 */
[----:B------:R-:W-:-:S03]  /*0710*/  ISETP.LT.U32.AND P0, PT, R19, 0x8, !P0 ;  /* 0x000000081300780c */ /* 0x000fc60004701070 */
[----:B------:R-:W-:Y:S02]  /*0720*/  @P4 SHF.R.S32.HI R10, RZ, 0x3, R10 ;  /* 0x00000003ff0a4819 */ /* 0x000fe4000001140a */
[----:B------:R-:W-:Y:S01]  /*0730*/  ISETP.EQ.AND P1, PT, R2, RZ, P1 ;  /* 0x000000ff0200720c */ /* 0x000fe20000f22270 */
[----:B------:R-:W0:Y:S02]  /*0740*/  FENCE.VIEW.ASYNC.S ;  /* 0x00000000000073c6 */ /* 0x000e240000000000 */
[----:B0-----:R0:W1:Y:S01]  /*0750*/  @!UP0 SYNCS.EXCH.64 URZ, [UR6+0x60], UR4 ;  /* 0x00006004063f85b2 */ /* 0x0010620008000100 */
[----:B------:R-:W-:Y:S02]  /*0760*/  @P4 ISETP.NE.AND P5, PT, R10, R11, PT ;  /* 0x0000000b0a00420c */ /* 0x000fe40003fa5270 */
[----:B------:R-:W-:Y:S02]  /*0770*/  ISETP.GE.U32.AND P6, PT, R8, 0x2, PT ;  /* 0x000000020800780c */ /* 0x000fe40003fc6070 */
[----:B------:R-:W-:-:S02]  /*0780*/  SEL R11, RZ, 0x1, !P0 ;  /* 0x00000001ff0b7807 */ /* 0x000fc40004000000 */
[----:B------:R-:W-:Y:S02]  /*0790*/  @P4 SEL R22, RZ, 0x1, P5 ;  /* 0x00000001ff164807 */ /* 0x000fe40002800000 */
[----:B------:R-:W-:Y:S02]  /*07a0*/  SEL R18, RZ, 0x1, !P1 ;  /* 0x00000001ff127807 */ /* 0x000fe40004800000 */
[----:B------:R-:W-:Y:S02]  /*07b0*/  LOP3.LUT R22, R22, R11, RZ, 0xc0, !PT ;  /* 0x0000000b16167212 */ /* 0x000fe400078ec0ff */
[----:B------:R-:W-:Y:S01]  /*07c0*/  SEL R18, R18, 0x2, P6 ;  /* 0x0000000212127807 */ /* 0x000fe20003000000 */
[----:B------:R0:W2:Y:S01]  /*07d0*/  @!UP1 SYNCS.EXCH.64 URZ, [UR6+0x68], UR4 ;  /* 0x00006804063f95b2 */ /* 0x0000a20008000100 */
[----:B------:R-:W-:Y:S01]  /*07e0*/  NOP ;  /* 0x0000000000007918 */ /* 0x000fe20000000000 */
[----:B------:R-:W-:Y:S05]  /*07f0*/  @!P2 BRA `(.L_x_3) ;  /* 0x000000000008a947 */ /* 0x000fea0003800000 */
[----:B-12-4-:R-:W-:Y:S01]  /*0800*/  UCGABAR_ARV ;  /* 0x00000000000079c7 */ /* 0x016fe20008000000 */
[----:B------:R-:W-:Y:S05]  /*0810*/  BRA `(.L_x_4) ;  /* 0x0000000000047947 */ /* 0x000fea0003800000 */
.L_x_3:
[----:B-12-4-:R-:W-:Y:S01]  /*0820*/  NOP ;  /* 0x0000000000007918 */ /* 0x016fe20000000000 */
.L_x_4:
[----:B------:R-:W1:Y:S01]  /*0830*/  LDC R2, c[0x0][0x65c] ;  /* 0x00019700ff027b82 */ /* 0x000e620000000800 */
[----:B------:R-:W-:Y:S02]  /*0840*/  IMAD.U32 R10, RZ, RZ, UR8 ;  /* 0x00000008ff0a7e24 */ /* 0x000fe4000f8e00ff */
[----:B------:R-:W-:Y:S01]  /*0850*/  IMAD.MOV.U32 R11, RZ, RZ, RZ ;  /* 0x000000ffff0b7224 */ /* 0x000fe200078e00ff */
[----:B-1----:R-:W-:-:S04]  /*0860*/  ISETP.NE.AND P1, PT, R2, 0x1, PT ;  /* 0x000000010200780c */ /* 0x002fc80003f25270 */
[----:B------:R-:W-:-:S09]  /*0870*/  P2R R5, PR, RZ, 0x2 ;  /* 0x00000002ff057803 */ /* 0x000fd20000000000 */
[----:B------:R-:W1:Y:S01]  /*0880*/  @P1 LDC R17, c[0x0][0x10] ;  /* 0x00000400ff111b82 */ /* 0x000e620000000800 */
[----:B------:R-:W-:Y:S02]  /*0890*/  @P1 IMAD.MOV.U32 R5, RZ, RZ, RZ ;  /* 0x000000ffff051224 */ /* 0x000fe400078e00ff */
[----:B------:R-:W-:-:S05]  /*08a0*/  @P1 IMAD.MOV.U32 R15, RZ, RZ, RZ ;  /* 0x000000ffff0f1224 */ /* 0x000fca00078e00ff */
[----:B------:R-:W2:Y:S01]  /*08b0*/  @!P1 LDC R13, c[0x0][0xc] ;  /* 0x00000300ff0d9b82 */ /* 0x000ea20000000800 */
[----:B0-----:R-:W-:Y:S01]  /*08c0*/  ULDC UR4, c[0x0][0xc] ;  /* 0x0000030000047ab9 */ /* 0x001fe20000000800 */
[----:B------:R-:W-:Y:S01]  /*08d0*/  ULDC UR5, c[0x0][0x10] ;  /* 0x0000040000057ab9 */ /* 0x000fe20000000800 */
[----:B------:R-:W-:Y:S01]  /*08e0*/  ULDC UR6, c[0x0][0x14] ;  /* 0x0000050000067ab9 */ /* 0x000fe20000000800 */
[----:B------:R-:W-:-:S04]  /*08f0*/  UIMAD.WIDE.U32 UR4, UR4, UR5, URZ ;  /* 0x00000005040472a5 */ /* 0x000fc8000f8e003f */
[----:B------:R-:W-:Y:S02]  /*0900*/  UIMAD.WIDE.U32 UR36, UR4, UR6, URZ ;  /* 0x00000006042472a5 */ /* 0x000fe4000f8e003f */
[----:B------:R-:W-:-:S04]  /*0910*/  UIMAD UR42, UR5, UR6, URZ ;  /* 0x00000006052a72a4 */ /* 0x000fc8000f8e023f */
[----:B------:R-:W-:Y:S01]  /*0920*/  UIADD3 UR42, UR37, UR42, URZ ;  /* 0x0000002a252a7290 */ /* 0x000fe2000fffe03f */
[----:B-1----:R-:W-:-:S04]  /*0930*/  @P1 IMAD.WIDE.U32 R16, R17, UR8, R4 ;  /* 0x0000000811101c25 */ /* 0x002fc8000f8e0004 */
[----:B------:R-:W-:Y:S02]  /*0940*/  @P1 IMAD.IADD R17, R17, 0x1, R15 ;  /* 0x0000000111111824 */ /* 0x000fe400078e020f */
[----:B--2---:R-:W-:-:S04]  /*0950*/  @!P1 IMAD.WIDE.U32 R10, R4, R13, R10 ;  /* 0x0000000d040a9225 */ /* 0x004fc800078e000a */
[----:B------:R-:W-:Y:S02]  /*0960*/  @!P1 IMAD.MOV.U32 R16, RZ, RZ, R10 ;  /* 0x000000ffff109224 */ /* 0x000fe400078e000a */
[----:B------:R-:W-:Y:S01]  /*0970*/  @!P1 IMAD.MOV.U32 R17, RZ, RZ, R11 ;  /* 0x000000ffff119224 */ /* 0x000fe200078e000b */
[----:B------:R-:W-:Y:S06]  /*0980*/  @!P2 BRA `(.L_x_5) ;  /* 0x00000000000ca947 */ /* 0x000fec0003800000 */
[----:B------:R-:W-:Y:S01]  /*0990*/  UCGABAR_WAIT ;  /* 0x0000000000007dc7 */ /* 0x000fe20008000000 */
[----:B------:R-:W-:Y:S01]  /*09a0*/  CCTL.IVALL ;  /* 0x00000000ff00798f */ /* 0x000fe20002000000 */
[----:B------:R-:W-:Y:S05]  /*09b0*/  BRA `(.L_x_6) ;  /* 0x0000000000047947 */ /* 0x000fea0003800000 */
.L_x_5:
[----:B------:R-:W-:Y:S06]  /*09c0*/  BAR.SYNC.DEFER_BLOCKING 0x0 ;  /* 0x0000000000007b1d */ /* 0x000fec0000010000 */
.L_x_6:
[----:B------:R-:W-:Y:S05]  /*09d0*/  @!P3 BRA `(.L_x_7) ;  /* 0x0000005c00a8b947 */ /* 0x000fea0003800000 */
[----:B------:R-:W-:-:S13]  /*09e0*/  ISETP.GT.U32.AND P0, PT, R8, 0x1, PT ;  /* 0x000000010800780c */ /* 0x000fda0003f04070 */
[----:B------:R-:W-:Y:S05]  /*09f0*/  @P0 EXIT ;  /* 0x000000000000094d */ /* 0x000fea0003800000 */
[----:B------:R-:W-:Y:S01]  /*0a00*/  ULDC.64 UR4, c[0x0][0x650] ;  /* 0x0001940000047ab9 */ /* 0x000fe20000000a00 */
[----:B------:R-:W-:Y:S01]  /*0a10*/  PRMT R3, RZ, 0x7610, R3 ;  /* 0x00007610ff037816 */ /* 0x000fe20000000003 */
[----:B------:R-:W-:Y:S01]  /*0a20*/  IMAD.MOV.U32 R103, RZ, RZ, -0x1 ;  /* 0xffffffffff677424 */ /* 0x000fe200078e00ff */
[----:B------:R-:W-:Y:S01]  /*0a30*/  ISETP.GE.U32.AND P0, PT, R16, UR4, PT ;  /* 0x0000000410007c0c */ /* 0x000fe2000bf06070 */
[----:B------:R-:W-:Y:S02]  /*0a40*/  IMAD.MOV.U32 R100, RZ, RZ, -0x1 ;  /* 0xffffffffff647424 */ /* 0x000fe400078e00ff */
[----:B------:R-:W-:Y:S01]  /*0a50*/  IMAD.MOV.U32 R101, RZ, RZ, -0x1 ;  /* 0xffffffffff657424 */ /* 0x000fe200078e00ff */
[----:B------:R-:W-:-:S13]  /*0a60*/  ISETP.GE.U32.AND.EX P0, PT, R17, UR5, PT, P0 ;  /* 0x0000000511007c0c */ /* 0x000fda000bf06100 */
[----:B------:R-:W-:Y:S05]  /*0a70*/  @P0 BRA `(.L_x_8) ;  /* 0x0000000400280947 */ /* 0x000fea0003800000 */
[----:B------:R-:W0:Y:S01]  /*0a80*/  LDC.64 R24, c[0x0][0x628] ;  /* 0x00018a00ff187b82 */ /* 0x000e220000000a00 */
[----:B------:R-:W-:Y:S02]  /*0a90*/  IMAD.MOV.U32 R10, RZ, RZ, R16 ;  /* 0x000000ffff0a7224 */ /* 0x000fe400078e0010 */
[----:B------:R-:W-:-:S05]  /*0aa0*/  IMAD.MOV.U32 R11, RZ, RZ, R17 ;  /* 0x000000ffff0b7224 */ /* 0x000fca00078e0011 */
[----:B------:R-:W1:Y:S08]  /*0ab0*/  LDC R8, c[0x0][0x630] ;  /* 0x00018c00ff087b82 */ /* 0x000e700000000800 */
[----:B------:R-:W2:Y:S01]  /*0ac0*/  LDC.64 R26, c[0x0][0x620] ;  /* 0x00018800ff1a7b82 */ /* 0x000ea20000000a00 */
[----:B0-----:R-:W-:-:S04]  /*0ad0*/  ISETP.NE.U32.AND P0, PT, R24, RZ, PT ;  /* 0x000000ff1800720c */ /* 0x001fc80003f05070 */
[----:B------:R-:W-:-:S13]  /*0ae0*/  ISETP.NE.AND.EX P0, PT, R25, RZ, PT, P0 ;  /* 0x000000ff1900720c */ /* 0x000fda0003f05300 */
[----:B-12---:R-:W-:Y:S05]  /*0af0*/  @!P0 BRA `(.L_x_9) ;  /* 0x0000000000288947 */ /* 0x006fea0003800000 */
[----:B------:R-:W0:Y:S02]  /*0b00*/  LDC R3, c[0x0][0x634] ;  /* 0x00018d00ff037b82 */ /* 0x000e240000000800 */
[----:B0-----:R-:W-:-:S05]  /*0b10*/  IADD3 R3, P0, R16, R3, RZ ;  /* 0x0000000310037210 */ /* 0x001fca0007f1e0ff */
[----:B------:R-:W-:-:S04]  /*0b20*/  IMAD.X R21, RZ, RZ, R17, P0 ;  /* 0x000000ffff157224 */ /* 0x000fc800000e0611 */
[----:B------:R-:W-:-:S04]  /*0b30*/  IMAD.WIDE.U32 R10, R21, R24, RZ ;  /* 0x00000018150a7225 */ /* 0x000fc800078e00ff */
[----:B------:R-:W-:-:S04]  /*0b40*/  IMAD.WIDE.U32 R12, P0, R3, R25, R10 ;  /* 0x00000019030c7225 */ /* 0x000fc8000780000a */
[----:B------:R-:W-:-:S04]  /*0b50*/  IMAD.WIDE.U32 R10, R3, R24, RZ ;  /* 0x00000018030a7225 */ /* 0x000fc800078e00ff */
[----:B------:R-:W-:Y:S01]  /*0b60*/  IMAD.X R15, RZ, RZ, RZ, P0 ;  /* 0x000000ffff0f7224 */ /* 0x000fe200000e06ff */
[----:B------:R-:W-:Y:S01]  /*0b70*/  IADD3 RZ, P0, R11, R12, RZ ;  /* 0x0000000c0bff7210 */ /* 0x000fe20007f1e0ff */
[----:B------:R-:W-:-:S04]  /*0b80*/  IMAD.MOV.U32 R14, RZ, RZ, R13 ;  /* 0x000000ffff0e7224 */ /* 0x000fc800078e000d */
[----:B------:R-:W-:-:S08]  /*0b90*/  IMAD.WIDE.U32.X R10, R21, R25, R14, P0 ;  /* 0x00000019150a7225 */ /* 0x000fd000000e040e */
.L_x_9:
[----:B------:R-:W0:Y:S01]  /*0ba0*/  LDC.64 R30, c[0x0][0x640] ;  /* 0x00019000ff1e7b82 */ /* 0x000e220000000a00 */
[-CC-:B------:R-:W-:Y:S02]  /*0bb0*/  SHF.R.U64 R101, R10, R8.reuse, R11.reuse ;  /* 0x000000080a657219 */ /* 0x180fe4000000120b */
[----:B------:R-:W-:Y:S02]  /*0bc0*/  SHF.R.U32.HI R3, RZ, R8, R11 ;  /* 0x00000008ff037219 */ /* 0x000fe4000001160b */
[----:B------:R-:W-:-:S03]  /*0bd0*/  IADD3 R5, P0, RZ, -R101, RZ ;  /* 0x80000065ff057210 */ /* 0x000fc60007f1e0ff */
[----:B------:R-:W1:Y:S02]  /*0be0*/  LDC R12, c[0x0][0x618] ;  /* 0x00018600ff0c7b82 */ /* 0x000e640000000800 */
[----:B------:R-:W-:Y:S02]  /*0bf0*/  IMAD.X R3, RZ, RZ, ~R3, P0 ;  /* 0x000000ffff037224 */ /* 0x000fe400000e0e03 */
[----:B------:R-:W-:-:S04]  /*0c00*/  IMAD.WIDE.U32 R10, R5, R26, R16 ;  /* 0x0000001a050a7225 */ /* 0x000fc800078e0010 */
[----:B------:R-:W2:Y:S01]  /*0c10*/  LDC R20, c[0x0][0x608] ;  /* 0x00018200ff147b82 */ /* 0x000ea20000000800 */
[----:B------:R-:W-:Y:S02]  /*0c20*/  IMAD R8, R3, R26, RZ ;  /* 0x0000001a03087224 */ /* 0x000fe400078e02ff */
[----:B------:R-:W-:Y:S02]  /*0c30*/  IMAD.MOV.U32 R3, RZ, RZ, -0x1 ;  /* 0xffffffffff037424 */ /* 0x000fe400078e00ff */
[----:B------:R-:W-:Y:S02]  /*0c40*/  IMAD R5, R5, R27, R8 ;  /* 0x0000001b05057224 */ /* 0x000fe400078e0208 */
[----:B------:R-:W-:Y:S01]  /*0c50*/  IMAD R26, R9, R23, R4 ;  /* 0x00000017091a7224 */ /* 0x000fe200078e0204 */
[----:B------:R-:W3:Y:S01]  /*0c60*/  LDC R28, c[0x0][0x658] ;  /* 0x00019600ff1c7b82 */ /* 0x000ee20000000800 */
[----:B------:R-:W-:Y:S01]  /*0c70*/  IMAD.IADD R5, R11, 0x1, R5 ;  /* 0x000000010b057824 */ /* 0x000fe200078e0205 */
[----:B0-----:R-:W-:Y:S01]  /*0c80*/  ISETP.NE.U32.AND P0, PT, R30, RZ, PT ;  /* 0x000000ff1e00720c */ /* 0x001fe20003f05070 */
[----:B------:R-:W-:-:S03]  /*0c90*/  IMAD.MOV.U32 R23, RZ, RZ, 0x1 ;  /* 0x00000001ff177424 */ /* 0x000fc600078e00ff */
[----:B------:R-:W-:Y:S02]  /*0ca0*/  ISETP.NE.AND.EX P0, PT, R31, RZ, PT, P0 ;  /* 0x000000ff1f00720c */ /* 0x000fe40003f05300 */
[----:B------:R-:W0:Y:S01]  /*0cb0*/  LDC R24, c[0x0][0x600] ;  /* 0x00018000ff187b82 */ /* 0x000e220000000800 */
[-CC-:B-1----:R-:W-:Y:S02]  /*0cc0*/  SHF.R.U64 R14, R10, R12.reuse, R5.reuse ;  /* 0x0000000c0a0e7219 */ /* 0x182fe40000001205 */
[----:B------:R-:W-:-:S05]  /*0cd0*/  SHF.R.U32.HI R5, RZ, R12, R5 ;  /* 0x0000000cff057219 */ /* 0x000fca0000011605 */
[----:B------:R-:W1:Y:S01]  /*0ce0*/  LDC R15, c[0x0][0x648] ;  /* 0x00019200ff0f7b82 */ /* 0x000e620000000800 */
[-CC-:B--2---:R-:W-:Y:S02]  /*0cf0*/  SHF.R.U64 R27, R14, R20.reuse, R5.reuse ;  /* 0x000000140e1b7219 */ /* 0x184fe40000001205 */
[----:B------:R-:W-:-:S05]  /*0d00*/  SHF.R.U32.HI R5, RZ, R20, R5 ;  /* 0x00000014ff057219 */ /* 0x000fca0000011605 */
[----:B------:R-:W2:Y:S01]  /*0d10*/  LDC R21, c[0x0][0x638] ;  /* 0x00018e00ff157b82 */ /* 0x000ea20000000800 */
[-CC-:B---3--:R-:W-:Y:S02]  /*0d20*/  SHF.R.U64 R20, R27, R28.reuse, R5.reuse ;  /* 0x0000001c1b147219 */ /* 0x188fe40000001205 */
[-C--:B------:R-:W-:Y:S02]  /*0d30*/  SHF.L.U32 R3, R3, R28.reuse, RZ ;  /* 0x0000001c03037219 */ /* 0x080fe400000006ff */
[----:B------:R-:W-:Y:S01]  /*0d40*/  SHF.R.U32.HI R5, RZ, R28, R5 ;  /* 0x0000001cff057219 */ /* 0x000fe20000011605 */
[----:B------:R-:W-:Y:S01]  /*0d50*/  IMAD.MOV.U32 R4, RZ, RZ, R20 ;  /* 0x000000ffff047224 */ /* 0x000fe200078e0014 */
[----:B------:R-:W-:Y:S01]  /*0d60*/  LOP3.LUT R12, RZ, R3, RZ, 0x33, !PT ;  /* 0x00000003ff0c7212 */ /* 0x000fe200078e33ff */
[----:B------:R-:W3:Y:S01]  /*0d70*/  LDC R25, c[0x0][0x610] ;  /* 0x00018400ff197b82 */ /* 0x000ee20000000800 */
[----:B------:R-:W-:Y:S05]  /*0d80*/  @!P0 BRA `(.L_x_10) ;  /* 0x0000000000288947 */ /* 0x000fea0003800000 */
[----:B------:R-:W4:Y:S02]  /*0d90*/  LDC R3, c[0x0][0x64c] ;  /* 0x00019300ff037b82 */ /* 0x000f240000000800 */
[----:B----4-:R-:W-:-:S05]  /*0da0*/  IADD3 R3, P0, R20, R3, RZ ;  /* 0x0000000314037210 */ /* 0x010fca0007f1e0ff */
        /* <DEDUP_REMOVED lines=8> */
.L_x_10:
[----:B-1----:R-:W-:Y:S01]  /*0e30*/  SHF.R.U64 R4, R4, R15, R5 ;  /* 0x0000000f04047219 */ /* 0x002fe20000001205 */
[----:B0-----:R-:W-:Y:S01]  /*0e40*/  VIADD R5, R24, 0xffffffff ;  /* 0xffffffff18057836 */ /* 0x001fe20000000000 */
[----:B------:R-:W-:Y:S02]  /*0e50*/  SHF.L.U32 R3, R23, R28, RZ ;  /* 0x0000001c17037219 */ /* 0x000fe400000006ff */
[----:B------:R-:W-:Y:S01]  /*0e60*/  LOP3.LUT R12, R27, R12, RZ, 0xc0, !PT ;  /* 0x0000000c1b0c7212 */ /* 0x000fe200078ec0ff */
[----:B------:R-:W-:Y:S01]  /*0e70*/  IMAD.MOV R8, RZ, RZ, -R4 ;  /* 0x000000ffff087224 */ /* 0x000fe200078e0a04 */
[----:B------:R-:W-:-:S03]  /*0e80*/  SEL R7, R7, R26, !P1 ;  /* 0x0000001a07077207 */ /* 0x000fc60004800000 */
[----:B------:R-:W-:Y:S01]  /*0e90*/  IMAD R12, R3, R4, R12 ;  /* 0x00000004030c7224 */ /* 0x000fe200078e020c */
[----:B------:R-:W-:Y:S01]  /*0ea0*/  LOP3.LUT R4, R14, R5, RZ, 0xc0, !PT ;  /* 0x000000050e047212 */ /* 0x000fe200078ec0ff */
[----:B--2---:R-:W-:Y:S02]  /*0eb0*/  IMAD R3, R8, R21, R20 ;  /* 0x0000001508037224 */ /* 0x004fe400078e0214 */
[----:B---3--:R-:W-:Y:S02]  /*0ec0*/  IMAD R7, R12, R25, R7 ;  /* 0x000000190c077224 */ /* 0x008fe400078e0207 */
[----:B------:R-:W-:Y:S02]  /*0ed0*/  IMAD.MOV.U32 R5, RZ, RZ, 0x1 ;  /* 0x00000001ff057424 */ /* 0x000fe400078e00ff */
[----:B------:R-:W-:-:S03]  /*0ee0*/  IMAD R4, R3, R24, R4 ;  /* 0x0000001803047224 */ /* 0x000fc600078e0204 */
[----:B------:R-:W-:Y:S02]  /*0ef0*/  PRMT R3, R5, 0x7610, R3 ;  /* 0x0000761005037816 */ /* 0x000fe40000000003 */
[----:B------:R-:W-:Y:S02]  /*0f00*/  SEL R100, R4, R7, !P1 ;  /* 0x0000000704647207 */ /* 0x000fe40004800000 */
[----:B------:R-:W-:-:S07]  /*0f10*/  SEL R103, R7, R4, !P1 ;  /* 0x0000000407677207 */ /* 0x000fce0004800000 */
.L_x_8:
[----:B------:R-:W-:-:S08]  /*0f20*/  NOP ;  /* 0x0000000000007918 */ /* 0x000fd00000000000 */
[----:B------:R-:W0:Y:S02]  /*0f30*/  USETMAXREG.TRY_ALLOC.CTAPOOL UP0, 0xe8 ;  /* 0x000000e8000079c8 */ /* 0x000e240008000600 */
[----:B0-----:R-:W-:-:S13]  /*0f40*/  PLOP3.LUT P0, PT, PT, PT, UP0, 0x80, 0x0 ;  /* 0x000000000000781c */ /* 0x001fda0003f0f008 */
[----:B------:R-:W-:Y:S05]  /*0f50*/  @!P0 BRA `(.L_x_8) ;  /* 0xfffffffc00f08947 */ /* 0x000fea000383ffff */
[----:B------:R-:W-:Y:S01]  /*0f60*/  ULDC.64 UR4, c[0x0][0x598] ;  /* 0x0001660000047ab9 */ /* 0x000fe20000000a00 */
[----:B------:R-:W-:Y:S01]  /*0f70*/  ULDC.64 UR38, c[0x0][0x208] ;  /* 0x0000820000267ab9 */ /* 0x000fe20000000a00 */
[----:B------:R-:W-:-:S04]  /*0f80*/  ISETP.NE.U32.AND P0, PT, RZ, UR4, PT ;  /* 0x00000004ff007c0c */ /* 0x000fc8000bf05070 */
[----:B------:R-:W-:-:S13]  /*0f90*/  ISETP.NE.AND.EX P0, PT, RZ, UR5, PT, P0 ;  /* 0x00000005ff007c0c */ /* 0x000fda000bf05300 */
[----:B------:R-:W-:Y:S05]  /*0fa0*/  @!P0 BRA `(.L_x_11) ;  /* 0x00000000001c8947 */ /* 0x000fea0003800000 */
[----:B------:R-:W0:Y:S02]  /*0fb0*/  LDC.64 R4, c[0x0][0x598] ;  /* 0x00016600ff047b82 */ /* 0x000e240000000a00 */
[----:B0-----:R-:W2:Y:S02]  /*0fc0*/  LDG.E.64 R4, desc[UR38][R4.64] ;  /* 0x0000002604047981 */ /* 0x001ea4000c1e1b00 */
[----:B--2---:R-:W-:-:S04]  /*0fd0*/  ISETP.NE.U32.AND P0, PT, R4, RZ, PT ;  /* 0x000000ff0400720c */ /* 0x004fc80003f05070 */
[----:B------:R-:W-:-:S13]  /*0fe0*/  ISETP.NE.AND.EX P0, PT, R5, RZ, PT, P0 ;  /* 0x000000ff0500720c */ /* 0x000fda0003f05300 */
[----:B------:R-:W-:Y:S05]  /*0ff0*/  @!P0 BRA `(.L_x_11) ;  /* 0x0000000000088947 */ /* 0x000fea0003800000 */
[----:B------:R0:W5:Y:S01]  /*1000*/  LD.E R23, desc[UR38][R4.64] ;  /* 0x0000002604177980 */ /* 0x000162000c101900 */
[----:B------:R-:W-:Y:S05]  /*1010*/  BRA `(.L_x_12) ;  /* 0x0000000000247947 */ /* 0x000fea0003800000 */
.L_x_11:
[----:B------:R-:W-:Y:S02]  /*1020*/  ULDC.64 UR4, c[0x0][0x588] ;  /* 0x0001620000047ab9 */ /* 0x000fe40000000a00 */
[----:B------:R-:W-:-:S04]  /*1030*/  ISETP.NE.U32.AND P0, PT, RZ, UR4, PT ;  /* 0x00000004ff007c0c */ /* 0x000fc8000bf05070 */
[----:B------:R-:W-:-:S13]  /*1040*/  ISETP.NE.AND.EX P0, PT, RZ, UR5, PT, P0 ;  /* 0x00000005ff007c0c */ /* 0x000fda000bf05300 */
[----:B------:R-:W-:Y:S05]  /*1050*/  @!P0 BRA `(.L_x_13) ;  /* 0x00000000000c8947 */ /* 0x000fea0003800000 */
[----:B------:R-:W0:Y:S02]  /*1060*/  LDC.64 R4, c[0x0][0x588] ;  /* 0x00016200ff047b82 */ /* 0x000e240000000a00 */
[----:B0-----:R1:W5:Y:S01]  /*1070*/  LDG.E R23, desc[UR38][R4.64] ;  /* 0x0000002604177981 */ /* 0x001362000c1e1900 */
[----:B------:R-:W-:Y:S05]  /*1080*/  BRA `(.L_x_12) ;  /* 0x0000000000087947 */ /* 0x000fea0003800000 */
.L_x_13:
[----:B------:R-:W-:Y:S02]  /*1090*/  ULDC UR4, c[0x0][0x580] ;  /* 0x0001600000047ab9 */ /* 0x000fe40000000800 */
[----:B------:R-:W-:-:S07]  /*10a0*/  IMAD.U32 R23, RZ, RZ, UR4 ;  /* 0x00000004ff177e24 */ /* 0x000fce000f8e00ff */
.L_x_12:
[----:B------:R-:W-:Y:S02]  /*10b0*/  ULDC.64 UR4, c[0x0][0x5a0] ;  /* 0x0001680000047ab9 */ /* 0x000fe40000000a00 */
[----:B------:R-:W-:-:S04]  /*10c0*/  ISETP.NE.U32.AND P0, PT, RZ, UR4, PT ;  /* 0x00000004ff007c0c */ /* 0x000fc8000bf05070 */
[----:B------:R-:W-:-:S13]  /*10d0*/  ISETP.NE.AND.EX P0, PT, RZ, UR5, PT, P0 ;  /* 0x00000005ff007c0c */ /* 0x000fda000bf05300 */
[----:B------:R-:W-:Y:S05]  /*10e0*/  @!P0 BRA `(.L_x_14) ;  /* 0x00000000001c8947 */ /* 0x000fea0003800000 */
[----:B01----:R-:W0:Y:S02]  /*10f0*/  LDC.64 R4, c[0x0][0x5a0] ;  /* 0x00016800ff047b82 */ /* 0x003e240000000a00 */
[----:B0-----:R-:W2:Y:S02]  /*1100*/  LDG.E.64 R4, desc[UR38][R4.64] ;  /* 0x0000002604047981 */ /* 0x001ea4000c1e1b00 */
[----:B--2---:R-:W-:-:S04]  /*1110*/  ISETP.NE.U32.AND P0, PT, R4, RZ, PT ;  /* 0x000000ff0400720c */ /* 0x004fc80003f05070 */
[----:B------:R-:W-:-:S13]  /*1120*/  ISETP.NE.AND.EX P0, PT, R5, RZ, PT, P0 ;  /* 0x000000ff0500720c */ /* 0x000fda0003f05300 */
[----:B------:R-:W-:Y:S05]  /*1130*/  @!P0 BRA `(.L_x_14) ;  /* 0x0000000000088947 */ /* 0x000fea0003800000 */
[----:B------:R0:W5:Y:S01]  /*1140*/  LD.E R90, desc[UR38][R4.64] ;  /* 0x00000026045a7980 */ /* 0x000162000c101900 */
[----:B------:R-:W-:Y:S05]  /*1150*/  BRA `(.L_x_15) ;  /* 0x0000000000247947 */ /* 0x000fea0003800000 */
.L_x_14:
[----:B------:R-:W-:Y:S02]  /*1160*/  ULDC.64 UR4, c[0x0][0x590] ;  /* 0x0001640000047ab9 */ /* 0x000fe40000000a00 */
[----:B------:R-:W-:-:S04]  /*1170*/  ISETP.NE.U32.AND P0, PT, RZ, UR4, PT ;  /* 0x00000004ff007c0c */ /* 0x000fc8000bf05070 */
[----:B------:R-:W-:-:S13]  /*1180*/  ISETP.NE.AND.EX P0, PT, RZ, UR5, PT, P0 ;  /* 0x00000005ff007c0c */ /* 0x000fda000bf05300 */
[----:B------:R-:W-:Y:S05]  /*1190*/  @!P0 BRA `(.L_x_16) ;  /* 0x00000000000c8947 */ /* 0x000fea0003800000 */
[----:B------:R-:W2:Y:S02]  /*11a0*/  LDC.64 R90, c[0x0][0x590] ;  /* 0x00016400ff5a7b82 */ /* 0x000ea40000000a00 */
[----:B--2---:R2:W5:Y:S01]  /*11b0*/  LDG.E R90, desc[UR38][R90.64] ;  /* 0x000000265a5a7981 */ /* 0x004562000c1e1900 */
[----:B------:R-:W-:Y:S05]  /*11c0*/  BRA `(.L_x_15) ;  /* 0x0000000000087947 */ /* 0x000fea0003800000 */
.L_x_16:
[----:B------:R-:W-:Y:S02]  /*11d0*/  ULDC UR4, c[0x0][0x584] ;  /* 0x0001610000047ab9 */ /* 0x000fe40000000800 */
[----:B------:R-:W-:-:S07]  /*11e0*/  IMAD.U32 R90, RZ, RZ, UR4 ;  /* 0x00000004ff5a7e24 */ /* 0x000fce000f8e00ff */
.L_x_15:
[----:B------:R-:W-:-:S13]  /*11f0*/  LOP3.LUT P0, RZ, R3, 0xff, RZ, 0xc0, !PT ;  /* 0x000000ff03ff7812 */ /* 0x000fda000780c0ff */
[----:B------:R-:W-:Y:S05]  /*1200*/  @!P0 EXIT ;  /* 0x000000000000894d */ /* 0x000fea0003800000 */
[----:B------:R-:W3:Y:S01]  /*1210*/  LDC R93, c[0x0][0x658] ;  /* 0x00019600ff5d7b82 */ /* 0x000ee20000000800 */
[----:B------:R-:W-:Y:S01]  /*1220*/  LOP3.LUT R6, R6, 0x1, RZ, 0xc0, !PT ;  /* 0x0000000106067812 */ /* 0x000fe200078ec0ff */
[----:B------:R-:W-:Y:S01]  /*1230*/  ULDC.64 UR6, c[0x0][0x288] ;  /* 0x0000a20000067ab9 */ /* 0x000fe20000000a00 */
[----:B------:R-:W-:Y:S01]  /*1240*/  SHF.R.U32.HI R3, RZ, 0x2, R95 ;  /* 0x00000002ff037819 */ /* 0x000fe2000001165f */
[----:B------:R-:W-:Y:S01]  /*1250*/  UIADD3 UR4, UR7, 0x3f, URZ ;  /* 0x0000003f07047890 */ /* 0x000fe2000fffe03f */
[----:B------:R-:W-:Y:S01]  /*1260*/  SHF.R.U32.HI R0, RZ, 0x1, R0 ;  /* 0x00000001ff007819 */ /* 0x000fe20000011600 */
[----:B------:R-:W-:Y:S01]  /*1270*/  IMAD.SHL.U32 R88, R6, 0x40, RZ ;  /* 0x0000004006587824 */ /* 0x000fe200078e00ff */
[----:B------:R-:W-:Y:S01]  /*1280*/  LOP3.LUT R3, R3, 0x7, RZ, 0xc0, !PT ;  /* 0x0000000703037812 */ /* 0x000fe200078ec0ff */
[----:B01----:R-:W0:Y:S01]  /*1290*/  LDC.64 R4, c[0x0][0x5c8] ;  /* 0x00017200ff047b82 */ /* 0x003e220000000a00 */
[----:B------:R-:W-:Y:S01]  /*12a0*/  USHF.R.S32.HI UR5, URZ, 0x1f, UR4 ;  /* 0x0000001f3f057899 */ /* 0x000fe20008011404 */
[----:B------:R-:W-:Y:S01]  /*12b0*/  LOP3.LUT R0, R0, 0x30, RZ, 0xc0, !PT ;  /* 0x0000003000007812 */ /* 0x000fe200078ec0ff */
[----:B------:R-:W-:Y:S01]  /*12c0*/  IMAD.MOV.U32 R8, RZ, RZ, 0x1 ;  /* 0x00000001ff087424 */ /* 0x000fe200078e00ff */
[--C-:B------:R-:W-:Y:S01]  /*12d0*/  LOP3.LUT R88, R88, 0x40, R3.reuse, 0xe2, !PT ;  /* 0x0000004058587812 */ /* 0x100fe200078ee203 */
[----:B------:R-:W-:Y:S01]  /*12e0*/  ULEA.HI UR5, UR5, UR4, URZ, 0x6 ;  /* 0x0000000405057291 */ /* 0x000fe2000f8f303f */
[-C--:B------:R-:W-:Y:S01]  /*12f0*/  IADD3 R3, RZ, -R0.reuse, -R3 ;  /* 0x80000000ff037210 */ /* 0x080fe20007ffe803 */
[----:B------:R-:W-:Y:S01]  /*1300*/  IMAD.U32 R7, RZ, RZ, UR6 ;  /* 0x00000006ff077e24 */ /* 0x000fe2000f8e00ff */
[----:B------:R-:W1:Y:S01]  /*1310*/  LDC R97, c[0x0][0x600] ;  /* 0x00018000ff617b82 */ /* 0x000e620000000800 */
[----:B------:R-:W-:Y:S01]  /*1320*/  LOP3.LUT R88, R88, R0, RZ, 0xfc, !PT ;  /* 0x0000000058587212 */ /* 0x000fe200078efcff */
[----:B------:R-:W-:Y:S01]  /*1330*/  IMAD.MOV.U32 R0, RZ, RZ, -0x1 ;  /* 0xffffffffff007424 */ /* 0x000fe200078e00ff */
[----:B------:R-:W-:Y:S01]  /*1340*/  USHF.R.S32.HI UR43, URZ, 0x6, UR5 ;  /* 0x000000063f2b7899 */ /* 0x000fe20008011405 */
[C---:B------:R-:W-:Y:S01]  /*1350*/  LOP3.LUT R94, R95.reuse, 0x3, RZ, 0xc0, !PT ;  /* 0x000000035f5e7812 */ /* 0x040fe200078ec0ff */
[----:B------:R-:W-:Y:S01]  /*1360*/  IMAD R3, R6, -0x40, R3 ;  /* 0xffffffc006037824 */ /* 0x000fe200078e0203 */
[C---:B------:R-:W-:Y:S01]  /*1370*/  LOP3.LUT R96, R95.reuse, 0x80, RZ, 0xc0, !PT ;  /* 0x000000805f607812 */ /* 0x040fe200078ec0ff */
[----:B------:R-:W-:Y:S01]  /*1380*/  UISETP.LT.AND UP0, UPT, UR43, 0x1, UPT ;  /* 0x000000012b00788c */ /* 0x000fe2000bf01270 */
[-C--:B---3--:R-:W-:Y:S01]  /*1390*/  SHF.L.U32 R0, R0, R93.reuse, RZ ;  /* 0x0000005d00007219 */ /* 0x088fe200000006ff */
[----:B------:R-:W-:Y:S01]  /*13a0*/  ULDC UR4, c[0x0][0x284] ;  /* 0x0000a10000047ab9 */ /* 0x000fe20000000800 */
[----:B------:R-:W-:Y:S01]  /*13b0*/  IMAD R94, R94, -0x2, R7 ;  /* 0xfffffffe5e5e7824 */ /* 0x000fe200078e0207 */
[----:B------:R-:W-:Y:S01]  /*13c0*/  USEL UR44, UR43, 0x1, UP0 ;  /* 0x000000012b2c7887 */ /* 0x000fe20008000000 */
[----:B------:R-:W-:Y:S01]  /*13d0*/  SHF.L.U32 R93, R8, R93, RZ ;  /* 0x0000005d085d7219 */ /* 0x000fe200000006ff */
[----:B------:R-:W-:Y:S01]  /*13e0*/  IMAD.SHL.U32 R95, R95, 0x2, RZ ;  /* 0x000000025f5f7824 */ /* 0x000fe200078e00ff */
[----:B------:R-:W-:Y:S01]  /*13f0*/  LOP3.LUT R102, R18, 0x1, RZ, 0xfc, !PT ;  /* 0x0000000112667812 */ /* 0x000fe200078efcff */
[----:B------:R-:W-:Y:S01]  /*1400*/  VIADD R99, R3, UR4 ;  /* 0x0000000403637c36 */ /* 0x000fe20008000000 */
[C---:B0-----:R-:W-:Y:S01]  /*1410*/  SHF.L.U64.HI R92, R4.reuse, 0x3, R5 ;  /* 0x00000003045c7819 */ /* 0x041fe20000010205 */
[----:B--2---:R-:W-:Y:S01]  /*1420*/  IMAD.SHL.U32 R91, R4, 0x8, RZ ;  /* 0x00000008045b7824 */ /* 0x004fe200078e00ff */
[----:B------:R-:W-:Y:S01]  /*1430*/  SHF.R.U32.HI R96, RZ, 0x7, R96 ;  /* 0x00000007ff607819 */ /* 0x000fe20000011660 */
[----:B------:R-:W-:Y:S01]  /*1440*/  IMAD.MOV.U32 R89, RZ, RZ, RZ ;  /* 0x000000ffff597224 */ /* 0x000fe200078e00ff */
[----:B------:R-:W-:Y:S01]  /*1450*/  LOP3.LUT R98, RZ, R0, RZ, 0x33, !PT ;  /* 0x00000000ff627212 */ /* 0x000fe200078e33ff */
[----:B------:R-:W-:Y:S01]  /*1460*/  UIADD3 UR44, UR43, -UR44, URZ ;  /* 0x8000002c2b2c7290 */ /* 0x000fe2000fffe03f */
[----:B------:R-:W-:Y:S01]  /*1470*/  UMOV UR40, URZ ;  /* 0x0000003f00287c82 */ /* 0x000fe20008000000 */
[----:B-1----:R-:W-:Y:S01]  /*1480*/  VIADD R97, R97, 0xffffffff ;  /* 0xffffffff61617836 */ /* 0x002fe20000000000 */
[----:B------:R-:W-:-:S09]  /*1490*/  UMOV UR41, URZ ;  /* 0x0000003f00297c82 */ /* 0x000fd20008000000 */
.L_x_162:
[----:B0-----:R-:W0:Y:S01]  /*14a0*/  SHFL.IDX PT, R0, R96, RZ, 0x1f ;  /* 0x00001fff60007589 */ /* 0x001e2200000e0000 */
[----:B-1----:R-:W1:Y:S01]  /*14b0*/  S2UR UR7, SR_CgaCtaId ;  /* 0x00000000000779c3 */ /* 0x002e620000008800 */
[----:B------:R-:W-:Y:S01]  /*14c0*/  UMOV UR6, 0x400 ;  /* 0x0000040000067882 */ /* 0x000fe20000000000 */
[----:B0-----:R-:W-:Y:S01]  /*14d0*/  R2UR UR4, R0 ;  /* 0x00000000000472ca */ /* 0x001fe200000e0000 */
[----:B-1----:R-:W-:-:S12]  /*14e0*/  ULEA UR6, UR7, UR6, 0x18 ;  /* 0x0000000607067291 */ /* 0x002fd8000f8ec03f */
[----:B------:R-:W-:-:S04]  /*14f0*/  ULEA.HI UR5, UR4, UR4, URZ, 0x1 ;  /* 0x0000000404057291 */ /* 0x000fc8000f8f083f */
[----:B------:R-:W-:-:S04]  /*1500*/  ULOP3.LUT UR5, UR5, 0x7fffe, URZ, 0xc0, !UPT ;  /* 0x0007fffe05057892 */ /* 0x000fc8000f8ec03f */
[----:B------:R-:W-:-:S03]  /*1510*/  UIADD3 UR5, UR4, -UR5, URZ ;  /* 0x8000000504057290 */ /* 0x000fc6000fffe03f */
[----:B------:R-:W-:Y:S01]  /*1520*/  ULDC UR4, c[0x0][0x28c] ;  /* 0x0000a30000047ab9 */ /* 0x000fe20000000800 */
[----:B------:R-:W-:Y:S01]  /*1530*/  ULEA UR5, UR5, UR6, 0xd ;  /* 0x0000000605057291 */ /* 0x000fe2000f8e683f */
[----:B------:R-:W-:-:S03]  /*1540*/  ISETP.LT.AND P0, PT, RZ, UR4, PT ;  /* 0x00000004ff007c0c */ /* 0x000fc6000bf01270 */
[----:B------:R-:W-:-:S04]  /*1550*/  UIADD3 UR5, UR5, 0x100, URZ ;  /* 0x0000010005057890 */ /* 0x000fc8000fffe03f */
[----:B------:R-:W-:-:S04]  /*1560*/  USHF.R.U32.HI UR5, URZ, 0x4, UR5 ;  /* 0x000000043f057899 */ /* 0x000fc80008011605 */
[----:B------:R-:W-:-:S04]  /*1570*/  ULOP3.LUT UR5, UR5, 0x3fff, URZ, 0xc0, !UPT ;  /* 0x00003fff05057892 */ /* 0x000fc8000f8ec03f */
[----:B------:R-:W-:Y:S01]  /*1580*/  ULOP3.LUT UR45, UR5, 0x10000, URZ, 0xfc, !UPT ;  /* 0x00010000052d7892 */ /* 0x000fe2000f8efc3f */
[----:B--2345:R-:W-:Y:S11]  /*1590*/  @P0 BRA `(.L_x_17) ;  /* 0x0000000000400947 */ /* 0x03cff60003800000 */
[----:B------:R-:W-:Y:S01]  /*15a0*/  MOV R0, 0x0 ;  /* 0x0000000000007802 */ /* 0x000fe20000000f00 */
[----:B------:R-:W-:Y:S01]  /*15b0*/  ULDC.64 UR4, c[0x4][0x68] ;  /* 0x01001a0000047ab9 */ /* 0x000fe20000000a00 */
[----:B------:R-:W-:Y:S01]  /*15c0*/  ULDC.64 UR6, c[0x4][0x8] ;  /* 0x0100020000067ab9 */ /* 0x000fe20000000a00 */
[----:B------:R-:W-:Y:S01]  /*15d0*/  IMAD.U32 R4, RZ, RZ, UR4 ;  /* 0x00000004ff047e24 */ /* 0x000fe2000f8e00ff */
[----:B------:R0:W1:Y:S01]  /*15e0*/  LDC.64 R14, c[0x4][R0] ;  /* 0x01000000000e7b82 */ /* 0x0000620000000a00 */
[----:B------:R-:W-:Y:S01]  /*15f0*/  IMAD.U32 R5, RZ, RZ, UR5 ;  /* 0x00000005ff057e24 */ /* 0x000fe2000f8e00ff */
[----:B------:R-:W-:Y:S01]  /*1600*/  ULDC.64 UR4, c[0x4][0x70] ;  /* 0x01001c0000047ab9 */ /* 0x000fe20000000a00 */
[----:B------:R-:W-:Y:S02]  /*1610*/  IMAD.U32 R10, RZ, RZ, UR6 ;  /* 0x00000006ff0a7e24 */ /* 0x000fe4000f8e00ff */
[----:B------:R-:W-:Y:S02]  /*1620*/  IMAD.U32 R6, RZ, RZ, UR4 ;  /* 0x00000004ff067e24 */ /* 0x000fe4000f8e00ff */
[----:B------:R-:W-:-:S02]  /*1630*/  IMAD.U32 R7, RZ, RZ, UR5 ;  /* 0x00000005ff077e24 */ /* 0x000fc4000f8e00ff */
[----:B------:R-:W-:Y:S02]  /*1640*/  IMAD.U32 R11, RZ, RZ, UR7 ;  /* 0x00000007ff0b7e24 */ /* 0x000fe4000f8e00ff */
[----:B------:R-:W-:Y:S02]  /*1650*/  IMAD.MOV.U32 R8, RZ, RZ, 0x1e1 ;  /* 0x000001e1ff087424 */ /* 0x000fe400078e00ff */
[----:B------:R-:W-:Y:S02]  /*1660*/  IMAD.MOV.U32 R12, RZ, RZ, 0x1 ;  /* 0x00000001ff0c7424 */ /* 0x000fe400078e00ff */
[----:B0-----:R-:W-:-:S07]  /*1670*/  IMAD.MOV.U32 R13, RZ, RZ, RZ ;  /* 0x000000ffff0d7224 */ /* 0x001fce00078e00ff */
[----:B------:R-:W-:-:S07]  /*1680*/  LEPC R20, `(.L_x_17) ;  /* 0x000000001014794e */ /* 0x000fce0000000000 */
[----:B-1---5:R-:W-:Y:S05]  /*1690*/  CALL.ABS.NOINC R14 ;  /* 0x000000000e007343 */ /* 0x022fea0003c00000 */
.L_x_17:
[----:B------:R-:W-:-:S13]  /*16a0*/  ISETP.NE.AND P0, PT, R102, 0x3, PT ;  /* 0x000000036600780c */ /* 0x000fda0003f05270 */
[----:B------:R-:W-:Y:S05]  /*16b0*/  @!P0 BRA `(.L_x_18) ;  /* 0x0000000000048947 */ /* 0x000fea0003800000 */
[----:B------:R-:W-:Y:S01]  /*16c0*/  BPT.TRAP 0x1 ;  /* 0x000000040000795c */ /* 0x000fe20000300000 */
.L_x_18:
[----:B------:R-:W0:Y:S01]  /*16d0*/  S2UR UR5, SR_CgaCtaId ;  /* 0x00000000000579c3 */ /* 0x000e220000008800 */
[----:B------:R-:W-:Y:S01]  /*16e0*/  UMOV UR4, 0x400 ;  /* 0x0000040000047882 */ /* 0x000fe20000000000 */
[----:B------:R-:W-:Y:S02]  /*16f0*/  IMAD.U32 R0, RZ, RZ, UR40 ;  /* 0x00000028ff007e24 */ /* 0x000fe4000f8e00ff */
[----:B------:R-:W-:-:S03]  /*1700*/  IMAD.U32 R3, RZ, RZ, UR41 ;  /* 0x00000029ff037e24 */ /* 0x000fc6000f8e00ff */
[----:B------:R-:W-:Y:S01]  /*1710*/  SHF.L.U32 R0, R0, 0x1f, RZ ;  /* 0x0000001f00007819 */ /* 0x000fe200000006ff */
[----:B0-----:R-:W-:-:S06]  /*1720*/  ULEA UR4, UR5, UR4, 0x18 ;  /* 0x0000000405047291 */ /* 0x001fcc000f8ec03f */
[----:B------:R-:W-:-:S04]  /*1730*/  IMAD.U32 R6, RZ, RZ, UR4 ;  /* 0x00000004ff067e24 */ /* 0x000fc8000f8e00ff */
[----:B------:R-:W-:-:S04]  /*1740*/  IMAD R3, R3, 0x8, R6 ;  /* 0x0000000803037824 */ /* 0x000fc800078e0206 */
[----:B------:R0:W1:Y:S01]  /*1750*/  SYNCS.PHASECHK.TRANS64.TRYWAIT P1, [R3+URZ], R0 ;  /* 0x00000000030075a7 */ /* 0x000062000802017f */
[----:B------:R-:W-:Y:S05]  /*1760*/  @!P0 BRA `(.L_x_19) ;  /* 0x0000000000048947 */ /* 0x000fea0003800000 */
[----:B------:R-:W-:Y:S01]  /*1770*/  BPT.TRAP 0x1 ;  /* 0x000000040000795c */ /* 0x000fe20000300000 */
.L_x_19:
[----:B------:R-:W-:-:S05]  /*1780*/  IMAD.U32 R4, RZ, RZ, UR44 ;  /* 0x0000002cff047e24 */ /* 0x000fca000f8e00ff */
[----:B------:R-:W-:Y:S01]  /*1790*/  ISETP.GE.AND P2, PT, R4, 0x1, PT ;  /* 0x000000010400780c */ /* 0x000fe20003f46270 */
[----:B-1----:R-:W-:-:S12]  /*17a0*/  @P1 BRA `(.L_x_20) ;  /* 0x0000000000081947 */ /* 0x002fd80003800000 */
[----:B------:R-:W1:Y:S02]  /*17b0*/  SYNCS.PHASECHK.TRANS64.TRYWAIT P1, [R3+URZ], R0 ;  /* 0x00000000030075a7 */ /* 0x000e64000802017f */
[----:B-1----:R-:W-:Y:S05]  /*17c0*/  @!P1 BRA `(.L_x_21) ;  /* 0x0000006400c89947 */ /* 0x002fea0003800000 */
.L_x_20:
[----:B------:R-:W-:Y:S05]  /*17d0*/  WARPSYNC.ALL ;  /* 0x0000000000007948 */ /* 0x000fea0003800000 */
[----:B------:R-:W-:Y:S01]  /*17e0*/  R2UR UR4, R6 ;  /* 0x00000000060472ca */ /* 0x000fe200000e0000 */
[----:B------:R-:W-:Y:S01]  /*17f0*/  ULEA UR5, UR41, UR45, 0xa ;  /* 0x0000002d29057291 */ /* 0x000fe2000f8e503f */
[----:B------:R-:W-:Y:S01]  /*1800*/  WARPGROUP.ARRIVE ;  /* 0x00000000000079c5 */ /* 0x000fe20000000000 */
[----:B------:R-:W-:Y:S01]  /*1810*/  UMOV UR9, 0x40000040 ;  /* 0x4000004000097882 */ /* 0x000fe20000000000 */
[----:B------:R-:W-:-:S04]  /*1820*/  UMOV UR11, 0x40000040 ;  /* 0x40000040000b7882 */ /* 0x000fc80000000000 */
[----:B------:R-:W-:-:S05]  /*1830*/  UMOV UR8, UR5 ;  /* 0x0000000500087c82 */ /* 0x000fca0008000000 */
[----:B------:R-:W-:-:S04]  /*1840*/  UIADD3 UR4, UR4, 0x14100, URZ ;  /* 0x0001410004047890 */ /* 0x000fc8000fffe03f */
[----:B------:R-:W-:-:S04]  /*1850*/  USHF.R.U32.HI UR4, URZ, 0x4, UR4 ;  /* 0x000000043f047899 */ /* 0x000fc80008011604 */
[----:B------:R-:W-:-:S04]  /*1860*/  ULOP3.LUT UR4, UR4, 0x3fff, URZ, 0xc0, !UPT ;  /* 0x00003fff04047892 */ /* 0x000fc8000f8ec03f */
[----:B------:R-:W-:-:S04]  /*1870*/  ULOP3.LUT UR4, UR4, 0x2000000, URZ, 0xfc, !UPT ;  /* 0x0200000004047892 */ /* 0x000fc8000f8efc3f */
[----:B------:R-:W-:-:S07]  /*1880*/  ULEA UR6, UR41, UR4, 0xa ;  /* 0x0000000429067291 */ /* 0x000fce000f8e503f */
[----:B------:R-:W-:Y:S02]  /*1890*/  UMOV UR10, UR6 ;  /* 0x00000006000a7c82 */ /* 0x000fe40008000000 */
[----:B------:R-:W-:Y:S01]  /*18a0*/  HGMMA.64x128x16.F32 R24, gdesc[UR8].tnspB, RZ, !UPT, gsb0 ;  /* 0x41e00000081879f0 */ /* 0x000fe2000c0008ff */
[----:B------:R-:W-:Y:S02]  /*18b0*/  UIADD3 UR8, UR5, 0x2, URZ ;  /* 0x0000000205087890 */ /* 0x000fe4000fffe03f */
[----:B------:R-:W-:Y:S01]  /*18c0*/  UIADD3 UR10, UR6, 0x80, URZ ;  /* 0x00000080060a7890 */ /* 0x000fe2000fffe03f */
[----:B------:R-:W-:Y:S01]  /*18d0*/  UMOV UR9, 0x40000040 ;  /* 0x4000004000097882 */ /* 0x000fe20000000000 */
[----:B------:R-:W-:Y:S01]  /*18e0*/  UMOV UR11, 0x40000040 ;  /* 0x40000040000b7882 */ /* 0x000fe20000000000 */
[----:B------:R-:W-:Y:S02]  /*18f0*/  WARPGROUP.DEPBAR.LE gsb0, 0x0 ;  /* 0x00008000000079c5 */ /* 0x000fe40000010000 */
[----:B------:R-:W-:-:S06]  /*1900*/  WARPGROUP.ARRIVE ;  /* 0x00000000000079c5 */ /* 0x000fcc0000000000 */
[----:B------:R-:W-:Y:S01]  /*1910*/  HGMMA.64x128x16.F32 R24, gdesc[UR8].tnspB, R24, gsb0 ;  /* 0x41e00000081879f0 */ /* 0x000fe20008000818 */
        /* <DEDUP_REMOVED lines=13> */
[----:B------:R-:W-:Y:S03]  /*19f0*/  HGMMA.64x128x16.F32 R24, gdesc[UR8].tnspB, R24, gsb0 ;  /* 0x41e00000081879f0 */ /* 0x000fe60008000818 */
[----:B------:R-:W-:Y:S02]  /*1a00*/  WARPGROUP.DEPBAR.LE gsb0, 0x0 ;  /* 0x00008000000079c5 */ /* 0x000fe40000010000 */
[----:B------:R-:W-:Y:S05]  /*1a10*/  @!P2 BRA `(.L_x_22) ;  /* 0x000000040028a947 */ /* 0x000fea0003800000 */
[----:B------:R-:W-:Y:S01]  /*1a20*/  UIADD3 UR5, UR41, 0x1, URZ ;  /* 0x0000000129057890 */ /* 0x000fe2000fffe03f */
[----:B01----:R-:W-:Y:S02]  /*1a30*/  IMAD.U32 R0, RZ, RZ, UR44 ;  /* 0x0000002cff007e24 */ /* 0x003fe4000f8e00ff */
[----:B------:R-:W-:Y:S01]  /*1a40*/  IMAD.U32 R3, RZ, RZ, UR41 ;  /* 0x00000029ff037e24 */ /* 0x000fe2000f8e00ff */
[----:B------:R-:W-:-:S04]  /*1a50*/  UISETP.NE.AND UP0, UPT, UR5, 0x5, UPT ;  /* 0x000000050500788c */ /* 0x000fc8000bf05270 */
[----:B------:R-:W-:Y:S02]  /*1a60*/  USEL UR6, URZ, 0x1, UP0 ;  /* 0x000000013f067887 */ /* 0x000fe40008000000 */
[----:B------:R-:W-:Y:S02]  /*1a70*/  USEL UR5, UR5, URZ, UP0 ;  /* 0x0000003f05057287 */ /* 0x000fe40008000000 */
[----:B------:R-:W-:-:S06]  /*1a80*/  ULOP3.LUT UR6, UR40, UR6, URZ, 0x3c, !UPT ;  /* 0x0000000628067292 */ /* 0x000fcc000f8e3c3f */
[----:B------:R-:W-:-:S07]  /*1a90*/  IMAD.U32 R7, RZ, RZ, UR6 ;  /* 0x00000006ff077e24 */ /* 0x000fce000f8e00ff */
.L_x_29:
[----:B------:R-:W-:Y:S05]  /*1aa0*/  @!P0 BRA `(.L_x_23) ;  /* 0x0000000000048947 */ /* 0x000fea0003800000 */
[----:B------:R-:W-:Y:S01]  /*1ab0*/  BPT.TRAP 0x1 ;  /* 0x000000040000795c */ /* 0x000fe20000300000 */
.L_x_23:
[----:B------:R-:W0:Y:S01]  /*1ac0*/  S2UR UR7, SR_CgaCtaId ;  /* 0x00000000000779c3 */ /* 0x000e220000008800 */
[----:B------:R-:W-:Y:S01]  /*1ad0*/  UMOV UR6, 0x400 ;  /* 0x0000040000067882 */ /* 0x000fe20000000000 */
[----:B------:R-:W-:Y:S01]  /*1ae0*/  IMAD.U32 R5, RZ, RZ, UR5 ;  /* 0x00000005ff057e24 */ /* 0x000fe2000f8e00ff */
[----:B------:R-:W-:Y:S01]  /*1af0*/  SHF.L.U32 R4, R7, 0x1f, RZ ;  /* 0x0000001f07047819 */ /* 0x000fe200000006ff */
[----:B0-----:R-:W-:-:S06]  /*1b00*/  ULEA UR6, UR7, UR6, 0x18 ;  /* 0x0000000607067291 */ /* 0x001fcc000f8ec03f */
[----:B------:R-:W-:-:S04]  /*1b10*/  IMAD.U32 R6, RZ, RZ, UR6 ;  /* 0x00000006ff067e24 */ /* 0x000fc8000f8e00ff */
[----:B------:R-:W-:-:S04]  /*1b20*/  IMAD R5, R5, 0x8, R6 ;  /* 0x0000000805057824 */ /* 0x000fc800078e0206 */
[----:B------:R0:W1:Y:S01]  /*1b30*/  SYNCS.PHASECHK.TRANS64.TRYWAIT P1, [R5+URZ], R4 ;  /* 0x00000004050075a7 */ /* 0x000062000802017f */
[----:B------:R-:W-:Y:S05]  /*1b40*/  @!P0 BRA `(.L_x_24) ;  /* 0x0000000000048947 */ /* 0x000fea0003800000 */
[----:B------:R-:W-:Y:S01]  /*1b50*/  BPT.TRAP 0x1 ;  /* 0x000000040000795c */ /* 0x000fe20000300000 */
.L_x_24:
[----:B-1----:R-:W-:Y:S05]  /*1b60*/  @P1 BRA `(.L_x_25) ;  /* 0x0000000000081947 */ /* 0x002fea0003800000 */
[----:B------:R-:W1:Y:S02]  /*1b70*/  SYNCS.PHASECHK.TRANS64.TRYWAIT P1, [R5+URZ], R4 ;  /* 0x00000004050075a7 */ /* 0x000e64000802017f */
[----:B-1----:R-:W-:Y:S05]  /*1b80*/  @!P1 BRA `(.L_x_26) ;  /* 0x0000006000ec9947 */ /* 0x002fea0003800000 */
.L_x_25:
[----:B------:R-:W-:Y:S01]  /*1b90*/  ULEA UR6, UR5, UR45, 0xa ;  /* 0x0000002d05067291 */ /* 0x000fe2000f8e503f */
[----:B------:R-:W-:Y:S01]  /*1ba0*/  WARPGROUP.ARRIVE ;  /* 0x00000000000079c5 */ /* 0x000fe20000000000 */
[----:B------:R-:W-:Y:S01]  /*1bb0*/  ULEA UR7, UR5, UR4, 0xa ;  /* 0x0000000405077291 */ /* 0x000fe2000f8e503f */
[----:B------:R-:W-:Y:S01]  /*1bc0*/  UMOV UR9, 0x40000040 ;  /* 0x4000004000097882 */ /* 0x000fe20000000000 */
[----:B------:R-:W-:-:S03]  /*1bd0*/  UMOV UR11, 0x40000040 ;  /* 0x40000040000b7882 */ /* 0x000fc60000000000 */
[----:B------:R-:W-:Y:S02]  /*1be0*/  UMOV UR8, UR6 ;  /* 0x0000000600087c82 */ /* 0x000fe40008000000 */
[----:B------:R-:W-:Y:S02]  /*1bf0*/  UMOV UR10, UR7 ;  /* 0x00000007000a7c82 */ /* 0x000fe40008000000 */
[----:B------:R-:W-:Y:S01]  /*1c00*/  HGMMA.64x128x16.F32 R24, gdesc[UR8].tnspB, R24, gsb0 ;  /* 0x41e00000081879f0 */ /* 0x000fe20008000818 */
[----:B------:R-:W-:Y:S02]  /*1c10*/  UIADD3 UR8, UR6, 0x2, URZ ;  /* 0x0000000206087890 */ /* 0x000fe4000fffe03f */
[----:B------:R-:W-:Y:S01]  /*1c20*/  UIADD3 UR10, UR7, 0x80, URZ ;  /* 0x00000080070a7890 */ /* 0x000fe2000fffe03f */
[----:B------:R-:W-:Y:S01]  /*1c30*/  UMOV UR9, 0x40000040 ;  /* 0x4000004000097882 */ /* 0x000fe20000000000 */
[----:B------:R-:W-:Y:S01]  /*1c40*/  UMOV UR11, 0x40000040 ;  /* 0x40000040000b7882 */ /* 0x000fe20000000000 */
[----:B------:R-:W-:-:S02]  /*1c50*/  WARPGROUP.DEPBAR.LE gsb0, 0x0 ;  /* 0x00008000000079c5 */ /* 0x000fc40000010000 */
        /* <DEDUP_REMOVED lines=18> */
[----:B------:R-:W-:Y:S01]  /*1d80*/  BPT.TRAP 0x1 ;  /* 0x000000040000795c */ /* 0x000fe20000300000 */
.L_x_27:
[----:B------:R-:W-:-:S13]  /*1d90*/  ISETP.NE.AND P1, PT, R22, RZ, PT ;  /* 0x000000ff1600720c */ /* 0x000fda0003f25270 */
[----:B01----:R-:W-:-:S04]  /*1da0*/  @P1 IMAD R4, R3, 0x8, R6 ;  /* 0x0000000803041824 */ /* 0x003fc800078e0206 */
[----:B------:R-:W-:-:S05]  /*1db0*/  @P1 VIADD R4, R4, 0x28 ;  /* 0x0000002804041836 */ /* 0x000fca0000000000 */
[----:B------:R-:W-:-:S04]  /*1dc0*/  @P1 PRMT R4, R19, 0x654, R4 ;  /* 0x0000065413041816 */ /* 0x000fc80000000004 */
[----:B------:R0:W-:Y:S01]  /*1dd0*/  @P1 SYNCS.ARRIVE.TRANS64.RED.A1T0 RZ, [R4+URZ], RZ ;  /* 0x000000ff04ff19a7 */ /* 0x0001e2000810043f */
[----:B------:R-:W-:-:S13]  /*1de0*/  ISETP.GT.U32.AND P1, PT, R18, 0x1, PT ;  /* 0x000000011200780c */ /* 0x000fda0003f24070 */
[----:B0-----:R-:W-:Y:S05]  /*1df0*/  @P1 BRA `(.L_x_28) ;  /* 0x0000000000041947 */ /* 0x001fea0003800000 */
[----:B------:R-:W-:Y:S01]  /*1e00*/  BPT.TRAP 0x1 ;  /* 0x000000040000795c */ /* 0x000fe20000300000 */
.L_x_28:
[----:B------:R-:W-:Y:S01]  /*1e10*/  UIADD3 UR5, UR5, 0x1, URZ ;  /* 0x0000000105057890 */ /* 0x000fe2000fffe03f */
[C---:B------:R-:W-:Y:S01]  /*1e20*/  ISETP.GT.AND P2, PT, R0.reuse, 0x1, PT ;  /* 0x000000010000780c */ /* 0x040fe20003f44270 */
[----:B------:R-:W-:Y:S02]  /*1e30*/  VIADD R3, R3, 0x1 ;  /* 0x0000000103037836 */ /* 0x000fe40000000000 */
[----:B------:R-:W-:Y:S01]  /*1e40*/  UISETP.NE.AND UP0, UPT, UR5, 0x5, UPT ;  /* 0x000000050500788c */ /* 0x000fe2000bf05270 */
[----:B------:R-:W-:Y:S02]  /*1e50*/  VIADD R0, R0, 0xffffffff ;  /* 0xffffffff00007836 */ /* 0x000fe40000000000 */
[C---:B------:R-:W-:Y:S01]  /*1e60*/  ISETP.NE.AND P1, PT, R3.reuse, 0x5, PT ;  /* 0x000000050300780c */ /* 0x040fe20003f25270 */
[----:B------:R-:W-:Y:S02]  /*1e70*/  USEL UR6, URZ, 0x1, UP0 ;  /* 0x000000013f067887 */ /* 0x000fe40008000000 */
[----:B------:R-:W-:Y:S01]  /*1e80*/  USEL UR5, UR5, URZ, UP0 ;  /* 0x0000003f05057287 */ /* 0x000fe20008000000 */
[----:B------:R-:W-:-:S03]  /*1e90*/  SEL R3, R3, RZ, P1 ;  /* 0x000000ff03037207 */ /* 0x000fc60000800000 */
[----:B------:R-:W-:Y:S01]  /*1ea0*/  LOP3.LUT R7, R7, UR6, RZ, 0x3c, !PT ;  /* 0x0000000607077c12 */ /* 0x000fe2000f8e3cff */
[----:B------:R-:W-:Y:S07]  /*1eb0*/  @P2 BRA `(.L_x_29) ;  /* 0xfffffff800f82947 */ /* 0x000fee000383ffff */
.L_x_22:
[----:B01----:R-:W0:Y:S02]  /*1ec0*/  LDC R0, c[0x0][0x28c] ;  /* 0x0000a300ff007b82 */ /* 0x003e240000000800 */
[----:B0-----:R-:W-:-:S13]  /*1ed0*/  ISETP.GE.AND P1, PT, R0, 0x1, PT ;  /* 0x000000010000780c */ /* 0x001fda0003f26270 */
[----:B------:R-:W-:Y:S05]  /*1ee0*/  @!P1 BRA `(.L_x_30) ;  /* 0x0000000000449947 */ /* 0x000fea0003800000 */
[----:B------:R-:W-:Y:S05]  /*1ef0*/  @!P0 BRA `(.L_x_31) ;  /* 0x0000000000048947 */ /* 0x000fea0003800000 */
[----:B------:R-:W-:Y:S01]  /*1f00*/  BPT.TRAP 0x1 ;  /* 0x000000040000795c */ /* 0x000fe20000300000 */
.L_x_31:
[----:B------:R-:W-:-:S13]  /*1f10*/  ISETP.NE.AND P0, PT, R22, RZ, PT ;  /* 0x000000ff1600720c */ /* 0x000fda0003f05270 */
[----:B------:R-:W-:-:S05]  /*1f20*/  VOTEU.ANY UP0, P0 ;  /* 0x00000000003f7886 */ /* 0x000fca0000000100 */
[----:B------:R-:W-:-:S06]  /*1f30*/  @UP0 UIADD3 UR4, UR44, UR41, URZ ;  /* 0x000000292c040290 */ /* 0x000fcc000fffe03f */
[----:B------:R-:W-:Y:S02]  /*1f40*/  IMAD.U32 R4, RZ, RZ, UR4 ;  /* 0x00000004ff047e24 */ /* 0x000fe4000f8e00ff */
[----:B------:R-:W-:Y:S02]  /*1f50*/  IMAD.U32 R3, RZ, RZ, UR4 ;  /* 0x00000004ff037e24 */ /* 0x000fe4000f8e00ff */
[----:B------:R-:W-:-:S05]  /*1f60*/  @P0 IMAD.WIDE.U32 R4, R4, -0x33333333, RZ ;  /* 0xcccccccd04040825 */ /* 0x000fca00078e00ff */
[----:B------:R-:W-:-:S05]  /*1f70*/  @P0 SHF.R.U32.HI R0, RZ, 0x2, R5 ;  /* 0x00000002ff000819 */ /* 0x000fca0000011605 */
[----:B------:R-:W-:-:S04]  /*1f80*/  @P0 IMAD R0, R0, -0x5, R3 ;  /* 0xfffffffb00000824 */ /* 0x000fc800078e0203 */
[----:B------:R-:W-:-:S04]  /*1f90*/  @P0 IMAD R0, R0, 0x8, R6 ;  /* 0x0000000800000824 */ /* 0x000fc800078e0206 */
[----:B------:R-:W-:-:S05]  /*1fa0*/  @P0 VIADD R0, R0, 0x28 ;  /* 0x0000002800000836 */ /* 0x000fca0000000000 */
[----:B------:R-:W-:-:S04]  /*1fb0*/  @P0 PRMT R0, R19, 0x654, R0 ;  /* 0x0000065413000816 */ /* 0x000fc80000000000 */
[----:B------:R0:W-:Y:S01]  /*1fc0*/  @P0 SYNCS.ARRIVE.TRANS64.RED.A1T0 RZ, [R0+URZ], RZ ;  /* 0x000000ff00ff09a7 */ /* 0x0001e2000810043f */
[----:B------:R-:W-:-:S13]  /*1fd0*/  ISETP.GT.U32.AND P0, PT, R18, 0x1, PT ;  /* 0x000000011200780c */ /* 0x000fda0003f04070 */
[----:B0-----:R-:W-:Y:S05]  /*1fe0*/  @P0 BRA `(.L_x_30) ;  /* 0x0000000000040947 */ /* 0x001fea0003800000 */
[----:B------:R-:W-:Y:S01]  /*1ff0*/  BPT.TRAP 0x1 ;  /* 0x000000040000795c */ /* 0x000fe20000300000 */
.L_x_30:
[----:B------:R-:W-:Y:S01]  /*2000*/  IMAD.SHL.U32 R100, R100, 0x80, RZ ;  /* 0x0000008064647824 */ /* 0x000fe200078e00ff */
[----:B------:R-:W-:Y:S01]  /*2010*/  UIADD3 UR41, UR43, UR41, URZ ;  /* 0x000000292b297290 */ /* 0x000fe2000fffe03f */
[----:B------:R-:W-:Y:S01]  /*2020*/  SHF.R.S32.HI R11, RZ, 0x1f, R101 ;  /* 0x0000001fff0b7819 */ /* 0x000fe20000011465 */
[----:B------:R-:W-:Y:S01]  /*2030*/  UISETP.GE.U32.AND UP1, UPT, UR43, 0x5, UPT ;  /* 0x000000052b00788c */ /* 0x000fe2000bf26070 */
[----:B------:R-:W-:Y:S01]  /*2040*/  IMAD.SHL.U32 R6, R103, 0x80, RZ ;  /* 0x0000008067067824 */ /* 0x000fe200078e00ff */
[----:B------:R-:W-:Y:S01]  /*2050*/  ULDC UR7, c[0x0][0x288] ;  /* 0x0000a20000077ab9 */ /* 0x000fe20000000800 */
[C---:B------:R-:W-:Y:S01]  /*2060*/  LOP3.LUT R8, R100.reuse, 0x6, R95, 0xf8, !PT ;  /* 0x0000000664087812 */ /* 0x040fe200078ef85f */
[----:B------:R-:W-:Y:S01]  /*2070*/  UISETP.GT.U32.AND UP0, UPT, UR41, 0x4, UPT ;  /* 0x000000042900788c */ /* 0x000fe2000bf04070 */
[----:B------:R-:W-:Y:S01]  /*2080*/  ISETP.GE.AND P0, PT, R100, UR7, PT ;  /* 0x0000000764007c0c */ /* 0x000fe2000bf06270 */
[----:B------:R-:W-:Y:S01]  /*2090*/  ULDC.64 UR4, c[0x0][0x5d0] ;  /* 0x0001740000047ab9 */ /* 0x000fe20000000a00 */
[--C-:B------:R-:W-:Y:S01]  /*20a0*/  SHF.R.S32.HI R9, RZ, 0x1f, R8.reuse ;  /* 0x0000001fff097819 */ /* 0x100fe20000011408 */
[----:B------:R-:W-:Y:S01]  /*20b0*/  ULDC UR10, c[0x0][0x284] ;  /* 0x0000a100000a7ab9 */ /* 0x000fe20000000800 */
[----:B------:R-:W-:Y:S01]  /*20c0*/  IMAD R0, R11, UR4, RZ ;  /* 0x000000040b007c24 */ /* 0x000fe2000f8e02ff */
[----:B------:R-:W-:Y:S01]  /*20d0*/  UISETP.LT.U32.AND UP0, UPT, UR43, 0x5, UP0 ;  /* 0x000000052b00788c */ /* 0x000fe20008701070 */
[----:B------:R-:W-:Y:S01]  /*20e0*/  ISETP.GE.OR P0, PT, R6, UR10, P0 ;  /* 0x0000000a06007c0c */ /* 0x000fe20008706670 */
[----:B------:R-:W-:Y:S01]  /*20f0*/  IMAD.WIDE.U32 R4, R101, UR4, R8 ;  /* 0x0000000465047c25 */ /* 0x000fe2000f8e0008 */
[----:B------:R-:W-:Y:S01]  /*2100*/  ULDC.64 UR8, c[0x0][0x5c8] ;  /* 0x0001720000087ab9 */ /* 0x000fe20000000a00 */
[----:B------:R-:W-:-:S02]  /*2110*/  USEL UR6, URZ, 0x1, !UP0 ;  /* 0x000000013f067887 */ /* 0x000fc4000c000000 */
[----:B------:R-:W-:Y:S01]  /*2120*/  IMAD R3, R101, UR5, R0 ;  /* 0x0000000565037c24 */ /* 0x000fe2000f8e0200 */
[----:B------:R-:W-:Y:S01]  /*2130*/  @UP1 UIMAD.WIDE.U32 UR4, UR41, -0x33333333, URZ ;  /* 0xcccccccd290418a5 */ /* 0x000fe2000f8e003f */
[----:B------:R-:W-:Y:S01]  /*2140*/  IMAD.WIDE R104, R103, 0x80, R88 ;  /* 0x0000008067687825 */ /* 0x000fe200078e0258 */
[----:B------:R-:W-:Y:S02]  /*2150*/  ULOP3.LUT UR40, UR40, UR6, URZ, 0x3c, !UPT ;  /* 0x0000000628287292 */ /* 0x000fe4000f8e3c3f */
[----:B------:R-:W-:Y:S01]  /*2160*/  @UP1 USHF.R.U32.HI UR4, URZ, 0x2, UR5 ;  /* 0x000000023f041899 */ /* 0x000fe20008011605 */
[----:B------:R-:W-:Y:S02]  /*2170*/  IMAD.IADD R5, R5, 0x1, R3 ;  /* 0x0000000105057824 */ /* 0x000fe400078e0203 */
[----:B------:R-:W-:Y:S01]  /*2180*/  IMAD R3, R105, UR8, RZ ;  /* 0x0000000869037c24 */ /* 0x000fe2000f8e02ff */
[----:B------:R-:W-:Y:S01]  /*2190*/  @UP1 ULOP3.LUT UR40, UR40, 0x1, UR4, 0x78, !UPT ;  /* 0x0000000128281892 */ /* 0x000fe2000f8e7804 */
[----:B------:R-:W-:-:S04]  /*21a0*/  IMAD.WIDE.U32 R106, R104, UR8, R4 ;  /* 0x00000008686a7c25 */ /* 0x000fc8000f8e0004 */
[----:B------:R-:W-:Y:S02]  /*21b0*/  IMAD R7, R104, UR9, R3 ;  /* 0x0000000968077c24 */ /* 0x000fe4000f8e0203 */
[----:B------:R-:W-:Y:S01]  /*21c0*/  IMAD.MOV.U32 R0, RZ, RZ, -0x1 ;  /* 0xffffffffff007424 */ /* 0x000fe200078e00ff */
[----:B------:R-:W-:Y:S06]  /*21d0*/  @P0 BRA `(.L_x_32) ;  /* 0x00000040001c0947 */ /* 0x000fec0003800000 */
[----:B-----5:R-:W-:Y:S01]  /*21e0*/  FSETP.NEU.AND P0, PT, R90, RZ, PT ;  /* 0x000000ff5a00720b */ /* 0x020fe20003f0d000 */
[----:B------:R-:W-:Y:S01]  /*21f0*/  IMAD.IADD R4, R94, 0x1, -R100 ;  /* 0x000000015e047824 */ /* 0x000fe200078e0a64 */
[----:B------:R-:W-:Y:S01]  /*2200*/  BSSY B0, `(.L_x_32) ;  /* 0x0000404000007945 */ /* 0x000fe20003800000 */
[----:B------:R-:W-:Y:S02]  /*2210*/  IMAD.IADD R3, R99, 0x1, -R6 ;  /* 0x0000000163037824 */ /* 0x000fe400078e0a06 */
[----:B------:R-:W-:Y:S01]  /*2220*/  IMAD.IADD R103, R107, 0x1, R7 ;  /* 0x000000016b677824 */ /* 0x000fe200078e0207 */
[----:B------:R-:W-:-:S04]  /*2230*/  ISETP.GT.AND P2, PT, R4, RZ, PT ;  /* 0x000000ff0400720c */ /* 0x000fc80003f44270 */
[----:B------:R-:W-:-:S03]  /*2240*/  ISETP.GT.AND P1, PT, R3, RZ, P2 ;  /* 0x000000ff0300720c */ /* 0x000fc60001724270 */
[----:B------:R-:W-:Y:S10]  /*2250*/  @!P0 BRA `(.L_x_33) ;  /* 0x0000002c00288947 */ /* 0x000ff40003800000 */
[----:B------:R-:W0:Y:S01]  /*2260*/  LDC.64 R110, c[0x0][0x5b8] ;  /* 0x00016e00ff6e7b82 */ /* 0x000e220000000a00 */
[----:B------:R-:W-:-:S07]  /*2270*/  ULDC.64 UR4, c[0x0][0x5c0] ;  /* 0x0001700000047ab9 */ /* 0x000fce0000000a00 */
[----:B------:R-:W1:Y:S08]  /*2280*/  LDC.64 R112, c[0x0][0x5b0] ;  /* 0x00016c00ff707b82 */ /* 0x000e700000000a00 */
[----:B------:R-:W2:Y:S01]  /*2290*/  LDC.64 R114, c[0x0][0x5a8] ;  /* 0x00016a00ff727b82 */ /* 0x000ea20000000a00 */
[-C--:B0-----:R-:W-:Y:S02]  /*22a0*/  IMAD R6, R11, R110.reuse, RZ ;  /* 0x0000006e0b067224 */ /* 0x081fe400078e02ff */
[----:B------:R-:W-:-:S04]  /*22b0*/  IMAD.WIDE.U32 R108, R101, R110, R8 ;  /* 0x0000006e656c7225 */ /* 0x000fc800078e0008 */
[----:B------:R-:W-:Y:S02]  /*22c0*/  IMAD R107, R101, R111, R6 ;  /* 0x0000006f656b7224 */ /* 0x000fe400078e0206 */
[-C--:B-1----:R-:W-:Y:S02]  /*22d0*/  IMAD R5, R105, R112.reuse, RZ ;  /* 0x0000007069057224 */ /* 0x082fe400078e02ff */
[----:B------:R-:W-:Y:S02]  /*22e0*/  IMAD.IADD R13, R109, 0x1, R107 ;  /* 0x000000016d0d7824 */ /* 0x000fe400078e026b */
[----:B------:R-:W-:Y:S02]  /*22f0*/  IMAD.MOV.U32 R12, RZ, RZ, R108 ;  /* 0x000000ffff0c7224 */ /* 0x000fe400078e006c */
[C---:B------:R-:W-:Y:S02]  /*2300*/  IMAD R111, R104.reuse, R113, R5 ;  /* 0x00000071686f7224 */ /* 0x040fe400078e0205 */
[----:B------:R-:W-:-:S04]  /*2310*/  IMAD.WIDE.U32 R6, R104, R112, R12 ;  /* 0x0000007068067225 */ /* 0x000fc800078e000c */
[----:B------:R-:W-:Y:S01]  /*2320*/  IMAD.IADD R5, R7, 0x1, R111 ;  /* 0x0000000107057824 */ /* 0x000fe200078e026f */
[----:B--2---:R-:W-:-:S04]  /*2330*/  LEA R14, P0, R6, R114, 0x1 ;  /* 0x00000072060e7211 */ /* 0x004fc800078008ff */
[----:B------:R-:W-:-:S05]  /*2340*/  LEA.HI.X R15, R6, R115, R5, 0x1, P0 ;  /* 0x00000073060f7211 */ /* 0x000fca00000f0c05 */
[----:B------:R0:W2:Y:S01]  /*2350*/  @P1 LDG.E.LTC128B.U16 R5, desc[UR38][R14.64] ;  /* 0x000000260e051981 */ /* 0x0000a2000c1e1520 */
[----:B------:R-:W-:Y:S01]  /*2360*/  LEA R10, P0, R106, UR4, 0x1 ;  /* 0x000000046a0a7c11 */ /* 0x000fe2000f8008ff */
[----:B------:R-:W-:Y:S01]  /*2370*/  IMAD.WIDE.U32 R6, R104, R112, R8 ;  /* 0x0000007068067225 */ /* 0x000fe200078e0008 */
[----:B------:R-:W-:Y:S03]  /*2380*/  BSSY B1, `(.L_x_34) ;  /* 0x0000012000017945 */ /* 0x000fe60003800000 */
[----:B------:R-:W-:Y:S02]  /*2390*/  IMAD.IADD R7, R111, 0x1, R7 ;  /* 0x000000016f077824 */ /* 0x000fe400078e0207 */
[----:B------:R-:W-:Y:S01]  /*23a0*/  IMAD.WIDE.U32 R20, R101, R110, R6 ;  /* 0x0000006e65147225 */ /* 0x000fe200078e0006 */
[----:B0-----:R-:W-:-:S03]  /*23b0*/  SHF.L.U64.HI R15, R112, 0x3, R113 ;  /* 0x00000003700f7819 */ /* 0x001fc60000010271 */
[----:B------:R-:W-:Y:S01]  /*23c0*/  IMAD.IADD R7, R107, 0x1, R21 ;  /* 0x000000016b077824 */ /* 0x000fe200078e0215 */
[----:B------:R-:W-:Y:S01]  /*23d0*/  LEA R6, P4, R20, R114, 0x1 ;  /* 0x0000007214067211 */ /* 0x000fe200078808ff */
[----:B------:R-:W-:-:S03]  /*23e0*/  IMAD.SHL.U32 R14, R112, 0x8, RZ ;  /* 0x00000008700e7824 */ /* 0x000fc600078e00ff */
[----:B------:R-:W-:Y:S01]  /*23f0*/  LEA.HI.X R7, R20, R115, R7, 0x1, P4 ;  /* 0x0000007314077211 */ /* 0x000fe200020f0c07 */
[----:B--2---:R-:W-:-:S05]  /*2400*/  HADD2.F32 R11, -RZ, R5.H0_H0 ;  /* 0x20000005ff0b7230 */ /* 0x004fca0000004100 */
[----:B------:R-:W-:-:S04]  /*2410*/  FMUL R11, R11, R90 ;  /* 0x0000005a0b0b7220 */ /* 0x000fc80000400000 */
[----:B------:R-:W-:Y:S01]  /*2420*/  FFMA R24, R24, R23, R11 ;  /* 0x0000001718187223 */ /* 0x000fe2000000000b */
[----:B------:R-:W-:Y:S02]  /*2430*/  LEA.HI.X R11, R106, UR5, R103, 0x1, P0 ;  /* 0x000000056a0b7c11 */ /* 0x000fe400080f0c67 */
[----:B------:R-:W-:Y:S02]  /*2440*/  ISETP.GT.AND P0, PT, R4, 0x1, PT ;  /* 0x000000010400780c */ /* 0x000fe40003f04270 */
[----:B------:R-:W-:Y:S02]  /*2450*/  F2FP.F16.F32.PACK_AB R24, RZ, R24 ;  /* 0x00000018ff18723e */ /* 0x000fe400000000ff */
[----:B------:R-:W-:-:S03]  /*2460*/  ISETP.GT.AND P3, PT, R3, RZ, P0 ;  /* 0x000000ff0300720c */ /* 0x000fc60000764270 */
[----:B------:R0:W-:Y:S10]  /*2470*/  @P1 STG.E.U16 desc[UR38][R10.64], R24 ;  /* 0x000000180a001986 */ /* 0x0001f4000c101526 */
[----:B------:R-:W-:Y:S05]  /*2480*/  @!P3 BRA `(.L_x_35) ;  /* 0x000000000004b947 */ /* 0x000fea0003800000 */
[----:B------:R1:W5:Y:S02]  /*2490*/  LDG.E.LTC128B.U16 R5, desc[UR38][R6.64+0x2] ;  /* 0x0000022606057981 */ /* 0x000364000c1e1520 */
.L_x_35:
[----:B------:R-:W-:Y:S05]  /*24a0*/  BSYNC B1 ;  /* 0x0000000000017941 */ /* 0x000fea0003800000 */
.L_x_34:
[----:B-----5:R-:W-:Y:S01]  /*24b0*/  HADD2.F32 R103, -RZ, R5.H0_H0 ;  /* 0x20000005ff677230 */ /* 0x020fe20000004100 */
[----:B------:R-:W-:Y:S01]  /*24c0*/  ISETP.GT.AND P2, PT, R3, 0x8, P2 ;  /* 0x000000080300780c */ /* 0x000fe20001744270 */
[----:B------:R-:W-:Y:S01]  /*24d0*/  IMAD.WIDE.U32 R20, R104, R112, R14 ;  /* 0x0000007068147225 */ /* 0x000fe200078e000e */
[----:B0-----:R-:W-:-:S03]  /*24e0*/  PRMT R24, R5, 0x7610, R24 ;  /* 0x0000761005187816 */ /* 0x001fc60000000018 */
[----:B------:R-:W-:Y:S01]  /*24f0*/  FMUL R12, R103, R90 ;  /* 0x0000005a670c7220 */ /* 0x000fe20000400000 */
[----:B------:R-:W-:Y:S01]  /*2500*/  IMAD.IADD R111, R111, 0x1, R21 ;  /* 0x000000016f6f7824 */ /* 0x000fe200078e0215 */
[----:B------:R-:W-:Y:S02]  /*2510*/  IADD3 R108, P1, R108, R20, RZ ;  /* 0x000000146c6c7210 */ /* 0x000fe40007f3e0ff */
[----:B------:R-:W-:-:S03]  /*2520*/  FFMA R12, R25, R23, R12 ;  /* 0x00000017190c7223 */ /* 0x000fc6000000000c */
[----:B------:R-:W-:Y:S01]  /*2530*/  IMAD.X R13, R111, 0x1, R13, P1 ;  /* 0x000000016f0d7824 */ /* 0x000fe200008e060d */
[C---:B------:R-:W-:Y:S02]  /*2540*/  LEA R14, P1, R108.reuse, R114, 0x1 ;  /* 0x000000726c0e7211 */ /* 0x040fe400078208ff */
[----:B------:R-:W-:Y:S02]  /*2550*/  F2FP.F16.F32.PACK_AB R12, RZ, R12 ;  /* 0x0000000cff0c723e */ /* 0x000fe400000000ff */
[----:B------:R-:W-:Y:S02]  /*2560*/  LEA.HI.X R15, R108, R115, R13, 0x1, P1 ;  /* 0x000000736c0f7211 */ /* 0x000fe400008f0c0d */
[----:B------:R-:W-:-:S05]  /*2570*/  PRMT R21, R12, 0x7610, R21 ;  /* 0x000076100c157816 */ /* 0x000fca0000000015 */
[----:B------:R0:W-:Y:S04]  /*2580*/  @P3 STG.E.U16 desc[UR38][R10.64+0x2], R21 ;  /* 0x000002150a003986 */ /* 0x0001e8000c101526 */
[----:B------:R-:W2:Y:S01]  /*2590*/  @P2 LDG.E.LTC128B.U16 R24, desc[UR38][R14.64] ;  /* 0x000000260e182981 */ /* 0x000ea2000c1e1520 */
[----:B------:R-:W-:Y:S01]  /*25a0*/  IADD3 R20, P1, R8, R20, RZ ;  /* 0x0000001408147210 */ /* 0x000fe20007f3e0ff */
[----:B------:R-:W-:Y:S01]  /*25b0*/  BSSY B1, `(.L_x_36) ;  /* 0x0000011000017945 */ /* 0x000fe20003800000 */
[----:B------:R-:W-:Y:S02]  /*25c0*/  SHF.L.U64.HI R13, R91, 0x1, R92 ;  /* 0x000000015b0d7819 */ /* 0x000fe4000001025c */
[----:B------:R-:W-:Y:S01]  /*25d0*/  ISETP.GT.AND P0, PT, R3, 0x8, P0 ;  /* 0x000000080300780c */ /* 0x000fe20000704270 */
[----:B0-----:R-:W-:Y:S01]  /*25e0*/  IMAD.X R21, R9, 0x1, R111, P1 ;  /* 0x0000000109157824 */ /* 0x001fe200008e066f */
[----:B------:R-:W-:Y:S01]  /*25f0*/  LEA R12, P1, R91, R10, 0x1 ;  /* 0x0000000a5b0c7211 */ /* 0x000fe200078208ff */
[----:B------:R-:W-:-:S04]  /*2600*/  IMAD.WIDE.U32 R20, R101, R110, R20 ;  /* 0x0000006e65147225 */ /* 0x000fc800078e0014 */
[----:B------:R-:W-:Y:S01]  /*2610*/  IMAD.X R13, R13, 0x1, R11, P1 ;  /* 0x000000010d0d7824 */ /* 0x000fe200008e060b */
[----:B------:R-:W-:Y:S01]  /*2620*/  LEA R8, P3, R20, R114, 0x1 ;  /* 0x0000007214087211 */ /* 0x000fe200078608ff */
[----:B------:R-:W-:-:S05]  /*2630*/  IMAD.IADD R9, R107, 0x1, R21 ;  /* 0x000000016b097824 */ /* 0x000fca00078e0215 */
[----:B------:R-:W-:Y:S01]  /*2640*/  LEA.HI.X R9, R20, R115, R9, 0x1, P3 ;  /* 0x0000007314097211 */ /* 0x000fe200018f0c09 */
[----:B--2---:R-:W-:-:S05]  /*2650*/  HADD2.F32 R5, -RZ, R24.H0_H0 ;  /* 0x20000018ff057230 */ /* 0x004fca0000004100 */
[----:B------:R-:W-:-:S04]  /*2660*/  FMUL R5, R5, R90 ;  /* 0x0000005a05057220 */ /* 0x000fc80000400000 */
[----:B------:R-:W-:-:S05]  /*2670*/  FFMA R5, R26, R23, R5 ;  /* 0x000000171a057223 */ /* 0x000fca0000000005 */
[----:B------:R-:W-:-:S05]  /*2680*/  F2FP.F16.F32.PACK_AB R5, RZ, R5 ;  /* 0x00000005ff05723e */ /* 0x000fca00000000ff */
[----:B------:R0:W-:Y:S01]  /*2690*/  @P2 STG.E.U16 desc[UR38][R12.64], R5 ;  /* 0x000000050c002986 */ /* 0x0001e2000c101526 */
[----:B------:R-:W-:Y:S05]  /*26a0*/  @!P0 BRA `(.L_x_37) ;  /* 0x0000000000048947 */ /* 0x000fea0003800000 */
[----:B------:R2:W5:Y:S02]  /*26b0*/  LDG.E.LTC128B.U16 R24, desc[UR38][R8.64+0x2] ;  /* 0x0000022608187981 */ /* 0x000564000c1e1520 */
.L_x_37:
[----:B------:R-:W-:Y:S05]  /*26c0*/  BSYNC B1 ;  /* 0x0000000000017941 */ /* 0x000fea0003800000 */
.L_x_36:
[----:B0----5:R-:W-:Y:S01]  /*26d0*/  HADD2.F32 R5, -RZ, R24.H0_H0 ;  /* 0x20000018ff057230 */ /* 0x021fe20000004100 */
[----:B------:R-:W-:Y:S01]  /*26e0*/  ISETP.GT.AND P1, PT, R4, 0x8, PT ;  /* 0x000000080400780c */ /* 0x000fe20003f24270 */
[----:B------:R-:W-:Y:S03]  /*26f0*/  BSSY B1, `(.L_x_38) ;  /* 0x0000008000017945 */ /* 0x000fe60003800000 */
[----:B------:R-:W-:Y:S01]  /*2700*/  FMUL R14, R5, R90 ;  /* 0x0000005a050e7220 */ /* 0x000fe20000400000 */
[----:B------:R-:W-:-:S03]  /*2710*/  ISETP.GT.AND P2, PT, R3, RZ, P1 ;  /* 0x000000ff0300720c */ /* 0x000fc60000f44270 */
[----:B------:R-:W-:-:S05]  /*2720*/  FFMA R14, R27, R23, R14 ;  /* 0x000000171b0e7223 */ /* 0x000fca000000000e */
[----:B------:R-:W-:-:S05]  /*2730*/  F2FP.F16.F32.PACK_AB R14, RZ, R14 ;  /* 0x0000000eff0e723e */ /* 0x000fca00000000ff */
[----:B------:R0:W-:Y:S01]  /*2740*/  @P0 STG.E.U16 desc[UR38][R12.64+0x2], R14 ;  /* 0x0000020e0c000986 */ /* 0x0001e2000c101526 */
[----:B------:R-:W-:Y:S05]  /*2750*/  @!P2 BRA `(.L_x_39) ;  /* 0x000000000004a947 */ /* 0x000fea0003800000 */
[----:B------:R3:W5:Y:S02]  /*2760*/  LDG.E.LTC128B.U16 R24, desc[UR38][R6.64+0x10] ;  /* 0x0000102606187981 */ /* 0x000764000c1e1520 */
.L_x_39:
[----:B------:R-:W-:Y:S05]  /*2770*/  BSYNC B1 ;  /* 0x0000000000017941 */ /* 0x000fea0003800000 */
.L_x_38:
[----:B-----5:R-:W-:Y:S01]  /*2780*/  HADD2.F32 R5, -RZ, R24.H0_H0 ;  /* 0x20000018ff057230 */ /* 0x020fe20000004100 */
        /* <DEDUP_REMOVED lines=9> */
.L_x_41:
[----:B------:R-:W-:Y:S05]  /*2820*/  BSYNC B1 ;  /* 0x0000000000017941 */ /* 0x000fea0003800000 */
.L_x_40:
[----:B----45:R-:W-:Y:S01]  /*2830*/  HADD2.F32 R5, -RZ, R24.H0_H0 ;  /* 0x20000018ff057230 */ /* 0x030fe20000004100 */
[----:B------:R-:W-:Y:S01]  /*2840*/  ISETP.GT.AND P1, PT, R3, 0x8, P1 ;  /* 0x000000080300780c */ /* 0x000fe20000f24270 */
[----:B------:R-:W-:Y:S03]  /*2850*/  BSSY B1, `(.L_x_42) ;  /* 0x0000007000017945 */ /* 0x000fe60003800000 */
[----:B0-----:R-:W-:-:S04]  /*2860*/  FMUL R14, R5, R90 ;  /* 0x0000005a050e7220 */ /* 0x001fc80000400000 */
[----:B------:R-:W-:-:S05]  /*2870*/  FFMA R14, R29, R23, R14 ;  /* 0x000000171d0e7223 */ /* 0x000fca000000000e */
[----:B------:R-:W-:-:S05]  /*2880*/  F2FP.F16.F32.PACK_AB R14, RZ, R14 ;  /* 0x0000000eff0e723e */ /* 0x000fca00000000ff */
[----:B------:R0:W-:Y:S01]  /*2890*/  @P3 STG.E.U16 desc[UR38][R10.64+0x12], R14 ;  /* 0x0000120e0a003986 */ /* 0x0001e2000c101526 */
[----:B------:R-:W-:Y:S05]  /*28a0*/  @!P1 BRA `(.L_x_43) ;  /* 0x0000000000049947 */ /* 0x000fea0003800000 */
[----:B------:R4:W5:Y:S02]  /*28b0*/  LDG.E.LTC128B.U16 R24, desc[UR38][R8.64+0x10] ;  /* 0x0000102608187981 */ /* 0x000964000c1e1520 */
.L_x_43:
[----:B------:R-:W-:Y:S05]  /*28c0*/  BSYNC B1 ;  /* 0x0000000000017941 */ /* 0x000fea0003800000 */
.L_x_42:
[----:B-----5:R-:W-:Y:S01]  /*28d0*/  HADD2.F32 R5, -RZ, R24.H0_H0 ;  /* 0x20000018ff057230 */ /* 0x020fe20000004100 */
[----:B------:R-:W-:Y:S01]  /*28e0*/  ISETP.GT.AND P0, PT, R3, 0x8, P0 ;  /* 0x000000080300780c */ /* 0x000fe20000704270 */
[----:B------:R-:W-:Y:S03]  /*28f0*/  BSSY B1, `(.L_x_44) ;  /* 0x0000007000017945 */ /* 0x000fe60003800000 */
[----:B------:R-:W-:-:S04]  /*2900*/  FMUL R5, R5, R90 ;  /* 0x0000005a05057220 */ /* 0x000fc80000400000 */
[----:B------:R-:W-:-:S05]  /*2910*/  FFMA R5, R30, R23, R5 ;  /* 0x000000171e057223 */ /* 0x000fca0000000005 */
[----:B------:R-:W-:-:S05]  /*2920*/  F2FP.F16.F32.PACK_AB R5, RZ, R5 ;  /* 0x00000005ff05723e */ /* 0x000fca00000000ff */
[----:B------:R0:W-:Y:S01]  /*2930*/  @P1 STG.E.U16 desc[UR38][R12.64+0x10], R5 ;  /* 0x000010050c001986 */ /* 0x0001e2000c101526 */
[----:B------:R-:W-:Y:S05]  /*2940*/  @!P0 BRA `(.L_x_45) ;  /* 0x0000000000048947 */ /* 0x000fea0003800000 */
[----:B------:R0:W5:Y:S02]  /*2950*/  LDG.E.LTC128B.U16 R24, desc[UR38][R8.64+0x12] ;  /* 0x0000122608187981 */ /* 0x000164000c1e1520 */
.L_x_45:
[----:B------:R-:W-:Y:S05]  /*2960*/  BSYNC B1 ;  /* 0x0000000000017941 */ /* 0x000fea0003800000 */
.L_x_44:
        /* <DEDUP_REMOVED lines=10> */
.L_x_47:
[----:B------:R-:W-:Y:S05]  /*2a10*/  BSYNC B1 ;  /* 0x0000000000017941 */ /* 0x000fea0003800000 */
.L_x_46:
        /* <DEDUP_REMOVED lines=10> */
.L_x_49:
[----:B------:R-:W-:Y:S05]  /*2ac0*/  BSYNC B1 ;  /* 0x0000000000017941 */ /* 0x000fea0003800000 */
.L_x_48:
[----:B0----5:R-:W-:Y:S01]  /*2ad0*/  HADD2.F32 R5, -RZ, R24.H0_H0 ;  /* 0x20000018ff057230 */ /* 0x021fe20000004100 */
        /* <DEDUP_REMOVED lines=8> */
.L_x_51:
[----:B------:R-:W-:Y:S05]  /*2b60*/  BSYNC B1 ;  /* 0x0000000000017941 */ /* 0x000fea0003800000 */
.L_x_50:
        /* <DEDUP_REMOVED lines=9> */
.L_x_53:
[----:B------:R-:W-:Y:S05]  /*2c00*/  BSYNC B1 ;  /* 0x0000000000017941 */ /* 0x000fea0003800000 */
.L_x_52:
        /* <DEDUP_REMOVED lines=10> */
.L_x_55:
[----:B------:R-:W-:Y:S05]  /*2cb0*/  BSYNC B1 ;  /* 0x0000000000017941 */ /* 0x000fea0003800000 */
.L_x_54:
        /* <DEDUP_REMOVED lines=10> */
.L_x_57:
[----:B------:R-:W-:Y:S05]  /*2d60*/  BSYNC B1 ;  /* 0x0000000000017941 */ /* 0x000fea0003800000 */
.L_x_56:
        /* <DEDUP_REMOVED lines=9> */
.L_x_59:
[----:B------:R-:W-:Y:S05]  /*2e00*/  BSYNC B1 ;  /* 0x0000000000017941 */ /* 0x000fea0003800000 */
.L_x_58:
        /* <DEDUP_REMOVED lines=9> */
.L_x_61:
[----:B------:R-:W-:Y:S05]  /*2ea0*/  BSYNC B1 ;  /* 0x0000000000017941 */ /* 0x000fea0003800000 */
.L_x_60:
        /* <DEDUP_REMOVED lines=10> */
.L_x_63:
[----:B------:R-:W-:Y:S05]  /*2f50*/  BSYNC B1 ;  /* 0x0000000000017941 */ /* 0x000fea0003800000 */
.L_x_62:
        /* <DEDUP_REMOVED lines=10> */
.L_x_65:
[----:B------:R-:W-:Y:S05]  /*3000*/  BSYNC B1 ;  /* 0x0000000000017941 */ /* 0x000fea0003800000 */
.L_x_64:
        /* <DEDUP_REMOVED lines=9> */
.L_x_67:
[----:B------:R-:W-:Y:S05]  /*30a0*/  BSYNC B1 ;  /* 0x0000000000017941 */ /* 0x000fea0003800000 */
.L_x_66:
        /* <DEDUP_REMOVED lines=9> */
.L_x_69:
[----:B------:R-:W-:Y:S05]  /*3140*/  BSYNC B1 ;  /* 0x0000000000017941 */ /* 0x000fea0003800000 */
.L_x_68:
        /* <DEDUP_REMOVED lines=10> */
.L_x_71:
[----:B------:R-:W-:Y:S05]  /*31f0*/  BSYNC B1 ;  /* 0x0000000000017941 */ /* 0x000fea0003800000 */
.L_x_70:
        /* <DEDUP_REMOVED lines=10> */
.L_x_73:
[----:B------:R-:W-:Y:S05]  /*32a0*/  BSYNC B1 ;  /* 0x0000000000017941 */ /* 0x000fea0003800000 */
.L_x_72:
        /* <DEDUP_REMOVED lines=9> */
.L_x_75:
[----:B------:R-:W-:Y:S05]  /*3340*/  BSYNC B1 ;  /* 0x0000000000017941 */ /* 0x000fea0003800000 */
.L_x_74:
        /* <DEDUP_REMOVED lines=9> */
.L_x_77:
[----:B------:R-:W-:Y:S05]  /*33e0*/  BSYNC B1 ;  /* 0x0000000000017941 */ /* 0x000fea0003800000 */
.L_x_76:
        /* <DEDUP_REMOVED lines=10> */
.L_x_79:
[----:B------:R-:W-:Y:S05]  /*3490*/  BSYNC B1 ;  /* 0x0000000000017941 */ /* 0x000fea0003800000 */
.L_x_78:
        /* <DEDUP_REMOVED lines=10> */
.L_x_81:
[----:B------:R-:W-:Y:S05]  /*3540*/  BSYNC B1 ;  /* 0x0000000000017941 */ /* 0x000fea0003800000 */
.L_x_80:
        /* <DEDUP_REMOVED lines=9> */
.L_x_83:
[----:B------:R-:W-:Y:S05]  /*35e0*/  BSYNC B1 ;  /* 0x0000000000017941 */ /* 0x000fea0003800000 */
.L_x_82:
        /* <DEDUP_REMOVED lines=9> */
.L_x_85:
[----:B------:R-:W-:Y:S05]  /*3680*/  BSYNC B1 ;  /* 0x0000000000017941 */ /* 0x000fea0003800000 */
.L_x_84:
        /* <DEDUP_REMOVED lines=10> */
.L_x_87:
[----:B------:R-:W-:Y:S05]  /*3730*/  BSYNC B1 ;  /* 0x0000000000017941 */ /* 0x000fea0003800000 */
.L_x_86:
        /* <DEDUP_REMOVED lines=10> */
.L_x_89:
[----:B------:R-:W-:Y:S05]  /*37e0*/  BSYNC B1 ;  /* 0x0000000000017941 */ /* 0x000fea0003800000 */
.L_x_88:
        /* <DEDUP_REMOVED lines=9> */
.L_x_91:
[----:B------:R-:W-:Y:S05]  /*3880*/  BSYNC B1 ;  /* 0x0000000000017941 */ /* 0x000fea0003800000 */
.L_x_90:
        /* <DEDUP_REMOVED lines=9> */
.L_x_93:
[----:B------:R-:W-:Y:S05]  /*3920*/  BSYNC B1 ;  /* 0x0000000000017941 */ /* 0x000fea0003800000 */
.L_x_92:
        /* <DEDUP_REMOVED lines=10> */
.L_x_95:
[----:B------:R-:W-:Y:S05]  /*39d0*/  BSYNC B1 ;  /* 0x0000000000017941 */ /* 0x000fea0003800000 */
.L_x_94:
        /* <DEDUP_REMOVED lines=10> */
.L_x_97:
[----:B------:R-:W-:Y:S05]  /*3a80*/  BSYNC B1 ;  /* 0x0000000000017941 */ /* 0x000fea0003800000 */
.L_x_96:
        /* <DEDUP_REMOVED lines=9> */
.L_x_99:
[----:B------:R-:W-:Y:S05]  /*3b20*/  BSYNC B1 ;  /* 0x0000000000017941 */ /* 0x000fea0003800000 */
.L_x_98:
        /* <DEDUP_REMOVED lines=9> */
.L_x_101:
[----:B------:R-:W-:Y:S05]  /*3bc0*/  BSYNC B1 ;  /* 0x0000000000017941 */ /* 0x000fea0003800000 */
.L_x_100:
        /* <DEDUP_REMOVED lines=10> */
.L_x_103:
[----:B------:R-:W-:Y:S05]  /*3c70*/  BSYNC B1 ;  /* 0x0000000000017941 */ /* 0x000fea0003800000 */
.L_x_102:
        /* <DEDUP_REMOVED lines=10> */
.L_x_105:
[----:B------:R-:W-:Y:S05]  /*3d20*/  BSYNC B1 ;  /* 0x0000000000017941 */ /* 0x000fea0003800000 */
.L_x_104:
        /* <DEDUP_REMOVED lines=9> */
.L_x_107:
[----:B------:R-:W-:Y:S05]  /*3dc0*/  BSYNC B1 ;  /* 0x0000000000017941 */ /* 0x000fea0003800000 */
.L_x_106:
        /* <DEDUP_REMOVED lines=9> */
.L_x_109:
[----:B------:R-:W-:Y:S05]  /*3e60*/  BSYNC B1 ;  /* 0x0000000000017941 */ /* 0x000fea0003800000 */
.L_x_108:
        /* <DEDUP_REMOVED lines=10> */
.L_x_111:
[----:B------:R-:W-:Y:S05]  /*3f10*/  BSYNC B1 ;  /* 0x0000000000017941 */ /* 0x000fea0003800000 */
.L_x_110:
        /* <DEDUP_REMOVED lines=10> */
.L_x_113:
[----:B------:R-:W-:Y:S05]  /*3fc0*/  BSYNC B1 ;  /* 0x0000000000017941 */ /* 0x000fea0003800000 */
.L_x_112:
        /* <DEDUP_REMOVED lines=9> */
.L_x_115:
[----:B------:R-:W-:Y:S05]  /*4060*/  BSYNC B1 ;  /* 0x0000000000017941 */ /* 0x000fea0003800000 */
.L_x_114:
        /* <DEDUP_REMOVED lines=9> */
.L_x_117:
[----:B------:R-:W-:Y:S05]  /*4100*/  BSYNC B1 ;  /* 0x0000000000017941 */ /* 0x000fea0003800000 */
.L_x_116:
        /* <DEDUP_REMOVED lines=10> */
.L_x_119:
[----:B------:R-:W-:Y:S05]  /*41b0*/  BSYNC B1 ;  /* 0x0000000000017941 */ /* 0x000fea0003800000 */
.L_x_118:
        /* <DEDUP_REMOVED lines=10> */
.L_x_121:
[----:B------:R-:W-:Y:S05]  /*4260*/  BSYNC B1 ;  /* 0x0000000000017941 */ /* 0x000fea0003800000 */
.L_x_120:
        /* <DEDUP_REMOVED lines=9> */
.L_x_123:
[----:B------:R-:W-:Y:S05]  /*4300*/  BSYNC B1 ;  /* 0x0000000000017941 */ /* 0x000fea0003800000 */
.L_x_122:
        /* <DEDUP_REMOVED lines=9> */
.L_x_125:
[----:B------:R-:W-:Y:S05]  /*43a0*/  BSYNC B1 ;  /* 0x0000000000017941 */ /* 0x000fea0003800000 */
.L_x_124:
        /* <DEDUP_REMOVED lines=10> */
.L_x_127:
[----:B------:R-:W-:Y:S05]  /*4450*/  BSYNC B1 ;  /* 0x0000000000017941 */ /* 0x000fea0003800000 */
.L_x_126:
        /* <DEDUP_REMOVED lines=10> */
.L_x_129:
[----:B------:R-:W-:Y:S05]  /*4500*/  BSYNC B1 ;  /* 0x0000000000017941 */ /* 0x000fea0003800000 */
.L_x_128:
        /* <DEDUP_REMOVED lines=9> */
.L_x_131:
[----:B------:R-:W-:Y:S05]  /*45a0*/  BSYNC B1 ;  /* 0x0000000000017941 */ /* 0x000fea0003800000 */
.L_x_130:
        /* <DEDUP_REMOVED lines=9> */
.L_x_133:
[----:B------:R-:W-:Y:S05]  /*4640*/  BSYNC B1 ;  /* 0x0000000000017941 */ /* 0x000fea0003800000 */
.L_x_132:
        /* <DEDUP_REMOVED lines=10> */
.L_x_135:
[----:B------:R-:W-:Y:S05]  /*46f0*/  BSYNC B1 ;  /* 0x0000000000017941 */ /* 0x000fea0003800000 */
.L_x_134:
        /* <DEDUP_REMOVED lines=10> */
.L_x_137:
[----:B------:R-:W-:Y:S05]  /*47a0*/  BSYNC B1 ;  /* 0x0000000000017941 */ /* 0x000fea0003800000 */
.L_x_136:
        /* <DEDUP_REMOVED lines=9> */
.L_x_139:
[----:B------:R-:W-:Y:S05]  /*4840*/  BSYNC B1 ;  /* 0x0000000000017941 */ /* 0x000fea0003800000 */
.L_x_138:
        /* <DEDUP_REMOVED lines=9> */
.L_x_141:
[----:B------:R-:W-:Y:S05]  /*48e0*/  BSYNC B1 ;  /* 0x0000000000017941 */ /* 0x000fea0003800000 */
.L_x_140:
        /* <DEDUP_REMOVED lines=10> */
.L_x_143:
[----:B------:R-:W-:Y:S05]  /*4990*/  BSYNC B1 ;  /* 0x0000000000017941 */ /* 0x000fea0003800000 */
.L_x_142:
        /* <DEDUP_REMOVED lines=10> */
.L_x_145:
[----:B------:R-:W-:Y:S05]  /*4a40*/  BSYNC B1 ;  /* 0x0000000000017941 */ /* 0x000fea0003800000 */
.L_x_144:
        /* <DEDUP_REMOVED lines=9> */
.L_x_147:
[----:B------:R-:W-:Y:S05]  /*4ae0*/  BSYNC B1 ;  /* 0x0000000000017941 */ /* 0x000fea0003800000 */
.L_x_146:
        /* <DEDUP_REMOVED lines=9> */
.L_x_149:
[----:B------:R-:W-:Y:S05]  /*4b80*/  BSYNC B1 ;  /* 0x0000000000017941 */ /* 0x000fea0003800000 */
.L_x_148:
        /* <DEDUP_REMOVED lines=10> */
.L_x_151:
[----:B------:R-:W-:Y:S05]  /*4c30*/  BSYNC B1 ;  /* 0x0000000000017941 */ /* 0x000fea0003800000 */
.L_x_150:
[----:B-----5:R-:W-:Y:S01]  /*4c40*/  HADD2.F32 R5, -RZ, R24.H0_H0 ;  /* 0x20000018ff057230 */ /* 0x020fe20000004100 */
[----:B------:R-:W-:Y:S01]  /*4c50*/  ISETP.GT.AND P0, PT, R4, 0x79, PT ;  /* 0x000000790400780c */ /* 0x000fe20003f04270 */
[----:B------:R-:W-:Y:S01]  /*4c60*/  @P2 IMAD.MOV.U32 R4, RZ, RZ, R10 ;  /* 0x000000ffff042224 */ /* 0x000fe200078e000a */
[----:B------:R-:W-:Y:S02]  /*4c70*/  BSSY B1, `(.L_x_152) ;  /* 0x000000a000017945 */ /* 0x000fe40003800000 */
[----:B------:R-:W-:Y:S01]  /*4c80*/  FMUL R5, R5, R90 ;  /* 0x0000005a05057220 */ /* 0x000fe20000400000 */
[----:B------:R-:W-:-:S03]  /*4c90*/  ISETP.GT.AND P3, PT, R3, RZ, P0 ;  /* 0x000000ff0300720c */ /* 0x000fc60000764270 */
[----:B------:R-:W-:-:S05]  /*4ca0*/  FFMA R5, R84, R23, R5 ;  /* 0x0000001754057223 */ /* 0x000fca0000000005 */
[----:B------:R-:W-:-:S04]  /*4cb0*/  F2FP.F16.F32.PACK_AB R5, RZ, R5 ;  /* 0x00000005ff05723e */ /* 0x000fc800000000ff */
[----:B0-----:R-:W-:Y:S01]  /*4cc0*/  PRMT R14, R5, 0x7610, R14 ;  /* 0x00007610050e7816 */ /* 0x001fe2000000000e */
[----:B------:R-:W-:-:S05]  /*4cd0*/  @P2 IMAD.MOV.U32 R5, RZ, RZ, R11 ;  /* 0x000000ffff052224 */ /* 0x000fca00078e000b */
[----:B------:R0:W-:Y:S01]  /*4ce0*/  @P2 STG.E.U16 desc[UR38][R4.64+0xf0], R14 ;  /* 0x0000f00e04002986 */ /* 0x0001e2000c101526 */
[----:B------:R-:W-:Y:S05]  /*4cf0*/  @!P3 BRA `(.L_x_153) ;  /* 0x000000000004b947 */ /* 0x000fea0003800000 */
[----:B------:R0:W5:Y:S02]  /*4d00*/  LDG.E.LTC128B.U16 R24, desc[UR38][R6.64+0xf2] ;  /* 0x0000f22606187981 */ /* 0x000164000c1e1520 */
.L_x_153:
[----:B------:R-:W-:Y:S05]  /*4d10*/  BSYNC B1 ;  /* 0x0000000000017941 */ /* 0x000fea0003800000 */
.L_x_152:
        /* <DEDUP_REMOVED lines=9> */
.L_x_155:
[----:B------:R-:W-:Y:S05]  /*4db0*/  BSYNC B1 ;  /* 0x0000000000017941 */ /* 0x000fea0003800000 */
.L_x_154:
[----:B-----5:R-:W-:Y:S01]  /*4dc0*/  HADD2.F32 R5, -RZ, R24.H0_H0 ;  /* 0x20000018ff057230 */ /* 0x020fe20000004100 */
[----:B------:R-:W-:Y:S01]  /*4dd0*/  ISETP.GT.AND P0, PT, R3, 0x8, P0 ;  /* 0x000000080300780c */ /* 0x000fe20000704270 */
[----:B0-----:R-:W-:Y:S01]  /*4de0*/  @P1 IMAD.MOV.U32 R4, RZ, RZ, R12 ;  /* 0x000000ffff041224 */ /* 0x001fe200078e000c */
[----:B------:R-:W-:Y:S02]  /*4df0*/  BSSY B1, `(.L_x_156) ;  /* 0x0000009000017945 */ /* 0x000fe40003800000 */
[----:B------:R-:W-:-:S04]  /*4e00*/  FMUL R5, R5, R90 ;  /* 0x0000005a05057220 */ /* 0x000fc80000400000 */
[----:B------:R-:W-:-:S05]  /*4e10*/  FFMA R5, R86, R23, R5 ;  /* 0x0000001756057223 */ /* 0x000fca0000000005 */
[----:B------:R-:W-:-:S04]  /*4e20*/  F2FP.F16.F32.PACK_AB R5, RZ, R5 ;  /* 0x00000005ff05723e */ /* 0x000fc800000000ff */
[----:B-1-3--:R-:W-:Y:S01]  /*4e30*/  PRMT R6, R5, 0x7610, R6 ;  /* 0x0000761005067816 */ /* 0x00afe20000000006 */
[----:B------:R-:W-:-:S05]  /*4e40*/  @P1 IMAD.MOV.U32 R5, RZ, RZ, R13 ;  /* 0x000000ffff051224 */ /* 0x000fca00078e000d */
[----:B------:R0:W-:Y:S01]  /*4e50*/  @P1 STG.E.U16 desc[UR38][R4.64+0xf0], R6 ;  /* 0x0000f00604001986 */ /* 0x0001e2000c101526 */
[----:B------:R-:W-:Y:S05]  /*4e60*/  @!P0 BRA `(.L_x_157) ;  /* 0x0000000000048947 */ /* 0x000fea0003800000 */
[----:B------:R1:W5:Y:S02]  /*4e70*/  LDG.E.LTC128B.U16 R24, desc[UR38][R8.64+0xf2] ;  /* 0x0000f22608187981 */ /* 0x000364000c1e1520 */
.L_x_157:
[----:B------:R-:W-:Y:S05]  /*4e80*/  BSYNC B1 ;  /* 0x0000000000017941 */ /* 0x000fea0003800000 */
.L_x_156:
[----:B------:R-:W-:Y:S05]  /*4e90*/  @!P0 BRA `(.L_x_158) ;  /* 0x0000001000e88947 */ /* 0x000fea0003800000 */
[----:B-----5:R-:W-:-:S05]  /*4ea0*/  HADD2.F32 R3, -RZ, R24.H0_H0 ;  /* 0x20000018ff037230 */ /* 0x020fca0000004100 */
[----:B0-----:R-:W-:-:S04]  /*4eb0*/  FMUL R4, R3, R90 ;  /* 0x0000005a03047220 */ /* 0x001fc80000400000 */
[----:B------:R-:W-:-:S05]  /*4ec0*/  FFMA R4, R87, R23, R4 ;  /* 0x0000001757047223 */ /* 0x000fca0000000004 */
[----:B------:R-:W-:-:S05]  /*4ed0*/  F2FP.F16.F32.PACK_AB R4, RZ, R4 ;  /* 0x00000004ff04723e */ /* 0x000fca00000000ff */
[----:B------:R3:W-:Y:S01]  /*4ee0*/  STG.E.U16 desc[UR38][R12.64+0xf2], R4 ;  /* 0x0000f2040c007986 */ /* 0x0007e2000c101526 */
[----:B------:R-:W-:Y:S05]  /*4ef0*/  BRA `(.L_x_158) ;  /* 0x0000001000d07947 */ /* 0x000fea0003800000 */
.L_x_33:
[----:B------:R-:W-:Y:S01]  /*4f00*/  ISETP.GT.AND P3, PT, R4, 0x1, PT ;  /* 0x000000010400780c */ /* 0x000fe20003f64270 */
[----:B------:R-:W-:Y:S01]  /*4f10*/  ULDC.64 UR4, c[0x0][0x5c0] ;  /* 0x0001700000047ab9 */ /* 0x000fe20000000a00 */
[-C--:B------:R-:W-:Y:S01]  /*4f20*/  FMUL R24, R24, R23.reuse ;  /* 0x0000001718187220 */ /* 0x080fe20000400000 */
[----:B------:R-:W-:Y:S01]  /*4f30*/  LEA R6, P4, R106, UR4, 0x1 ;  /* 0x000000046a067c11 */ /* 0x000fe2000f8808ff */
[-C--:B------:R-:W-:Y:S01]  /*4f40*/  FMUL R25, R25, R23.reuse ;  /* 0x0000001719197220 */ /* 0x080fe20000400000 */
[----:B------:R-:W-:Y:S01]  /*4f50*/  ISETP.GT.AND P0, PT, R3, RZ, P3 ;  /* 0x000000ff0300720c */ /* 0x000fe20001f04270 */
[-C--:B------:R-:W-:Y:S01]  /*4f60*/  FMUL R26, R26, R23.reuse ;  /* 0x000000171a1a7220 */ /* 0x080fe20000400000 */
[----:B------:R-:W-:Y:S01]  /*4f70*/  F2FP.F16.F32.PACK_AB R24, RZ, R24 ;  /* 0x00000018ff18723e */ /* 0x000fe200000000ff */
[-C--:B------:R-:W-:Y:S01]  /*4f80*/  FMUL R27, R27, R23.reuse ;  /* 0x000000171b1b7220 */ /* 0x080fe20000400000 */
[----:B------:R-:W-:Y:S01]  /*4f90*/  LEA.HI.X R7, R106, UR5, R103, 0x1, P4 ;  /* 0x000000056a077c11 */ /* 0x000fe2000a0f0c67 */
[----:B------:R-:W-:Y:S01]  /*4fa0*/  FMUL R28, R28, R23 ;  /* 0x000000171c1c7220 */ /* 0x000fe20000400000 */
[----:B------:R-:W-:Y:S01]  /*4fb0*/  F2FP.F16.F32.PACK_AB R25, RZ, R25 ;  /* 0x00000019ff19723e */ /* 0x000fe200000000ff */
[-C--:B------:R-:W-:Y:S01]  /*4fc0*/  FMUL R29, R29, R23.reuse ;  /* 0x000000171d1d7220 */ /* 0x080fe20000400000 */
[----:B------:R-:W-:Y:S01]  /*4fd0*/  ISETP.GT.AND P2, PT, R3, 0x8, P2 ;  /* 0x000000080300780c */ /* 0x000fe20001744270 */
[----:B------:R-:W-:Y:S01]  /*4fe0*/  @P1 STG.E.U16 desc[UR38][R6.64], R24 ;  /* 0x0000001806001986 */ /* 0x000fe2000c101526 */
[----:B------:R-:W-:Y:S01]  /*4ff0*/  ISETP.GT.AND P1, PT, R4, 0x8, PT ;  /* 0x000000080400780c */ /* 0x000fe20003f24270 */
[-C--:B------:R-:W-:Y:S01]  /*5000*/  FMUL R30, R30, R23.reuse ;  /* 0x000000171e1e7220 */ /* 0x080fe20000400000 */
[C---:B------:R-:W-:Y:S01]  /*5010*/  SHF.L.U64.HI R5, R91.reuse, 0x1, R92 ;  /* 0x000000015b057819 */ /* 0x040fe2000001025c */
[----:B------:R-:W-:Y:S01]  /*5020*/  @P0 STG.E.U16 desc[UR38][R6.64+0x2], R25 ;  /* 0x0000021906000986 */ /* 0x000fe2000c101526 */
[----:B------:R-:W-:Y:S01]  /*5030*/  LEA R8, P5, R91, R6, 0x1 ;  /* 0x000000065b087211 */ /* 0x000fe200078a08ff */
[-C--:B------:R-:W-:Y:S01]  /*5040*/  FMUL R31, R31, R23.reuse ;  /* 0x000000171f1f7220 */ /* 0x080fe20000400000 */
[----:B------:R-:W-:Y:S01]  /*5050*/  ISETP.GT.AND P3, PT, R3, 0x8, P3 ;  /* 0x000000080300780c */ /* 0x000fe20001f64270 */
[-C--:B------:R-:W-:Y:S01]  /*5060*/  FMUL R32, R32, R23.reuse ;  /* 0x0000001720207220 */ /* 0x080fe20000400000 */
[----:B------:R-:W-:Y:S01]  /*5070*/  ISETP.GT.AND P0, PT, R4, 0x9, PT ;  /* 0x000000090400780c */ /* 0x000fe20003f04270 */
[----:B------:R-:W-:Y:S01]  /*5080*/  IMAD.X R9, R5, 0x1, R7, P5 ;  /* 0x0000000105097824 */ /* 0x000fe200028e0607 */
[----:B------:R-:W-:Y:S01]  /*5090*/  ISETP.GT.AND P4, PT, R3, RZ, P1 ;  /* 0x000000ff0300720c */ /* 0x000fe20000f84270 */
[-C--:B------:R-:W-:Y:S01]  /*50a0*/  FMUL R33, R33, R23.reuse ;  /* 0x0000001721217220 */ /* 0x080fe20000400000 */
[----:B------:R-:W-:Y:S01]  /*50b0*/  F2FP.F16.F32.PACK_AB R26, RZ, R26 ;  /* 0x0000001aff1a723e */ /* 0x000fe200000000ff */
[-C--:B------:R-:W-:Y:S01]  /*50c0*/  FMUL R34, R34, R23.reuse ;  /* 0x0000001722227220 */ /* 0x080fe20000400000 */
[----:B------:R-:W-:Y:S01]  /*50d0*/  ISETP.GT.AND P5, PT, R3, RZ, P0 ;  /* 0x000000ff0300720c */ /* 0x000fe200007a4270 */
[----:B------:R-:W-:Y:S01]  /*50e0*/  FMUL R35, R35, R23 ;  /* 0x0000001723237220 */ /* 0x000fe20000400000 */
[----:B------:R-:W-:Y:S01]  /*50f0*/  F2FP.F16.F32.PACK_AB R27, RZ, R27 ;  /* 0x0000001bff1b723e */ /* 0x000fe200000000ff */
[----:B------:R-:W-:Y:S01]  /*5100*/  @P2 STG.E.U16 desc[UR38][R8.64], R26 ;  /* 0x0000001a08002986 */ /* 0x000fe2000c101526 */
[----:B------:R-:W-:Y:S01]  /*5110*/  F2FP.F16.F32.PACK_AB R28, RZ, R28 ;  /* 0x0000001cff1c723e */ /* 0x000fe200000000ff */
[-C--:B------:R-:W-:Y:S01]  /*5120*/  FMUL R36, R36, R23.reuse ;  /* 0x0000001724247220 */ /* 0x080fe20000400000 */
[----:B------:R-:W-:Y:S01]  /*5130*/  ISETP.GT.AND P2, PT, R3, 0x8, P1 ;  /* 0x000000080300780c */ /* 0x000fe20000f44270 */
[----:B------:R-:W-:Y:S01]  /*5140*/  @P3 STG.E.U16 desc[UR38][R8.64+0x2], R27 ;  /* 0x0000021b08003986 */ /* 0x000fe2000c101526 */
[----:B------:R-:W-:Y:S01]  /*5150*/  ISETP.GT.AND P1, PT, R4, 0x10, PT ;  /* 0x000000100400780c */ /* 0x000fe20003f24270 */
[----:B------:R-:W-:Y:S01]  /*5160*/  FMUL R37, R37, R23 ;  /* 0x0000001725257220 */ /* 0x000fe20000400000 */
[----:B------:R-:W-:Y:S01]  /*5170*/  F2FP.F16.F32.PACK_AB R29, RZ, R29 ;  /* 0x0000001dff1d723e */ /* 0x000fe200000000ff */
[----:B------:R-:W-:Y:S01]  /*5180*/  @P4 STG.E.U16 desc[UR38][R6.64+0x10], R28 ;  /* 0x0000101c06004986 */ /* 0x000fe2000c101526 */
[C---:B------:R-:W-:Y:S01]  /*5190*/  ISETP.GT.AND P3, PT, R3.reuse, 0x8, P0 ;  /* 0x000000080300780c */ /* 0x040fe20000764270 */
[-C--:B------:R-:W-:Y:S01]  /*51a0*/  FMUL R38, R38, R23.reuse ;  /* 0x0000001726267220 */ /* 0x080fe20000400000 */
[----:B------:R-:W-:Y:S01]  /*51b0*/  ISETP.GT.AND P0, PT, R4, 0x11, PT ;  /* 0x000000110400780c */ /* 0x000fe20003f04270 */
[----:B------:R-:W-:Y:S01]  /*51c0*/  @P5 STG.E.U16 desc[UR38][R6.64+0x12], R29 ;  /* 0x0000121d06005986 */ /* 0x000fe2000c101526 */
        /* <DEDUP_REMOVED lines=161> */
[----:B------:R-:W-:Y:S01]  /*5be0*/  FMUL R87, R87, R23 ;  /* 0x0000001757577220 */ /* 0x000fe20000400000 */
[----:B------:R-:W-:-:S02]  /*5bf0*/  F2FP.F16.F32.PACK_AB R62, RZ, R62 ;  /* 0x0000003eff3e723e */ /* 0x000fc400000000ff */
[C---:B------:R-:W-:Y:S02]  /*5c00*/  ISETP.GT.AND P5, PT, R3.reuse, RZ, P0 ;  /* 0x000000ff0300720c */ /* 0x040fe400007a4270 */
[----:B------:R-:W-:Y:S01]  /*5c10*/  F2FP.F16.F32.PACK_AB R63, RZ, R63 ;  /* 0x0000003fff3f723e */ /* 0x000fe200000000ff */
[----:B------:R-:W-:Y:S01]  /*5c20*/  @P2 STG.E.U16 desc[UR38][R8.64+0x90], R62 ;  /* 0x0000903e08002986 */ /* 0x000fe2000c101526 */
[----:B------:R-:W-:Y:S02]  /*5c30*/  F2FP.F16.F32.PACK_AB R64, RZ, R64 ;  /* 0x00000040ff40723e */ /* 0x000fe400000000ff */
[C---:B------:R-:W-:Y:S01]  /*5c40*/  ISETP.GT.AND P2, PT, R3.reuse, 0x8, P1 ;  /* 0x000000080300780c */ /* 0x040fe20000f44270 */
[----:B------:R-:W-:Y:S01]  /*5c50*/  @P3 STG.E.U16 desc[UR38][R8.64+0x92], R63 ;  /* 0x0000923f08003986 */ /* 0x000fe2000c101526 */
[----:B------:R-:W-:Y:S02]  /*5c60*/  ISETP.GT.AND P1, PT, R4, 0x58, PT ;  /* 0x000000580400780c */ /* 0x000fe40003f24270 */
[----:B------:R-:W-:Y:S01]  /*5c70*/  F2FP.F16.F32.PACK_AB R65, RZ, R65 ;  /* 0x00000041ff41723e */ /* 0x000fe200000000ff */
[----:B------:R-:W-:Y:S01]  /*5c80*/  @P4 STG.E.U16 desc[UR38][R6.64+0xa0], R64 ;  /* 0x0000a04006004986 */ /* 0x000fe2000c101526 */
[----:B------:R-:W-:-:S02]  /*5c90*/  ISETP.GT.AND P3, PT, R3, 0x8, P0 ;  /* 0x000000080300780c */ /* 0x000fc40000764270 */
[----:B------:R-:W-:Y:S01]  /*5ca0*/  ISETP.GT.AND P0, PT, R4, 0x59, PT ;  /* 0x000000590400780c */ /* 0x000fe20003f04270 */
[----:B------:R-:W-:Y:S01]  /*5cb0*/  @P5 STG.E.U16 desc[UR38][R6.64+0xa2], R65 ;  /* 0x0000a24106005986 */ /* 0x000fe2000c101526 */
[C---:B------:R-:W-:Y:S02]  /*5cc0*/  ISETP.GT.AND P4, PT, R3.reuse, RZ, P1 ;  /* 0x000000ff0300720c */ /* 0x040fe40000f84270 */
[----:B------:R-:W-:Y:S02]  /*5cd0*/  F2FP.F16.F32.PACK_AB R66, RZ, R66 ;  /* 0x00000042ff42723e */ /* 0x000fe400000000ff */
[----:B------:R-:W-:Y:S02]  /*5ce0*/  ISETP.GT.AND P5, PT, R3, RZ, P0 ;  /* 0x000000ff0300720c */ /* 0x000fe400007a4270 */
[----:B------:R-:W-:Y:S01]  /*5cf0*/  F2FP.F16.F32.PACK_AB R67, RZ, R67 ;  /* 0x00000043ff43723e */ /* 0x000fe200000000ff */
[----:B------:R-:W-:Y:S01]  /*5d00*/  @P2 STG.E.U16 desc[UR38][R8.64+0xa0], R66 ;  /* 0x0000a04208002986 */ /* 0x000fe2000c101526 */
[----:B------:R-:W-:-:S02]  /*5d10*/  F2FP.F16.F32.PACK_AB R68, RZ, R68 ;  /* 0x00000044ff44723e */ /* 0x000fc400000000ff */
[C---:B------:R-:W-:Y:S01]  /*5d20*/  ISETP.GT.AND P2, PT, R3.reuse, 0x8, P1 ;  /* 0x000000080300780c */ /* 0x040fe20000f44270 */
[----:B------:R-:W-:Y:S01]  /*5d30*/  @P3 STG.E.U16 desc[UR38][R8.64+0xa2], R67 ;  /* 0x0000a24308003986 */ /* 0x000fe2000c101526 */
[C---:B------:R-:W-:Y:S02]  /*5d40*/  ISETP.GT.AND P1, PT, R4.reuse, 0x60, PT ;  /* 0x000000600400780c */ /* 0x040fe40003f24270 */
[----:B------:R-:W-:Y:S01]  /*5d50*/  F2FP.F16.F32.PACK_AB R69, RZ, R69 ;  /* 0x00000045ff45723e */ /* 0x000fe200000000ff */
[----:B------:R-:W-:Y:S01]  /*5d60*/  @P4 STG.E.U16 desc[UR38][R6.64+0xb0], R68 ;  /* 0x0000b04406004986 */ /* 0x000fe2000c101526 */
[C---:B------:R-:W-:Y:S02]  /*5d70*/  ISETP.GT.AND P3, PT, R3.reuse, 0x8, P0 ;  /* 0x000000080300780c */ /* 0x040fe40000764270 */
[----:B------:R-:W-:Y:S01]  /*5d80*/  ISETP.GT.AND P0, PT, R4, 0x61, PT ;  /* 0x000000610400780c */ /* 0x000fe20003f04270 */
[----:B------:R-:W-:Y:S01]  /*5d90*/  @P5 STG.E.U16 desc[UR38][R6.64+0xb2], R69 ;  /* 0x0000b24506005986 */ /* 0x000fe2000c101526 */
[----:B------:R-:W-:-:S02]  /*5da0*/  ISETP.GT.AND P4, PT, R3, RZ, P1 ;  /* 0x000000ff0300720c */ /* 0x000fc40000f84270 */
[C---:B------:R-:W-:Y:S02]  /*5db0*/  ISETP.GT.AND P5, PT, R3.reuse, RZ, P0 ;  /* 0x000000ff0300720c */ /* 0x040fe400007a4270 */
[----:B------:R-:W-:Y:S02]  /*5dc0*/  F2FP.F16.F32.PACK_AB R70, RZ, R70 ;  /* 0x00000046ff46723e */ /* 0x000fe400000000ff */
[----:B------:R-:W-:Y:S02]  /*5dd0*/  F2FP.F16.F32.PACK_AB R71, RZ, R71 ;  /* 0x00000047ff47723e */ /* 0x000fe400000000ff */
[----:B------:R-:W-:Y:S01]  /*5de0*/  F2FP.F16.F32.PACK_AB R72, RZ, R72 ;  /* 0x00000048ff48723e */ /* 0x000fe200000000ff */
[----:B------:R-:W-:Y:S01]  /*5df0*/  @P2 STG.E.U16 desc[UR38][R8.64+0xb0], R70 ;  /* 0x0000b04608002986 */ /* 0x000fe2000c101526 */
[----:B------:R-:W-:Y:S02]  /*5e00*/  F2FP.F16.F32.PACK_AB R73, RZ, R73 ;  /* 0x00000049ff49723e */ /* 0x000fe400000000ff */
[C---:B------:R-:W-:Y:S01]  /*5e10*/  ISETP.GT.AND P1, PT, R3.reuse, 0x8, P1 ;  /* 0x000000080300780c */ /* 0x040fe20000f24270 */
[----:B------:R-:W-:Y:S01]  /*5e20*/  @P3 STG.E.U16 desc[UR38][R8.64+0xb2], R71 ;  /* 0x0000b24708003986 */ /* 0x000fe2000c101526 */
[----:B------:R-:W-:-:S02]  /*5e30*/  ISETP.GT.AND P2, PT, R3, 0x8, P0 ;  /* 0x000000080300780c */ /* 0x000fc40000744270 */
[C---:B------:R-:W-:Y:S01]  /*5e40*/  ISETP.GT.AND P0, PT, R4.reuse, 0x69, PT ;  /* 0x000000690400780c */ /* 0x040fe20003f04270 */
[----:B------:R-:W-:Y:S01]  /*5e50*/  @P4 STG.E.U16 desc[UR38][R6.64+0xc0], R72 ;  /* 0x0000c04806004986 */ /* 0x000fe2000c101526 */
[----:B------:R-:W-:Y:S02]  /*5e60*/  ISETP.GT.AND P4, PT, R4, 0x68, PT ;  /* 0x000000680400780c */ /* 0x000fe40003f84270 */
[----:B------:R-:W-:Y:S01]  /*5e70*/  F2FP.F16.F32.PACK_AB R74, RZ, R74 ;  /* 0x0000004aff4a723e */ /* 0x000fe200000000ff */
[----:B------:R-:W-:Y:S01]  /*5e80*/  @P5 STG.E.U16 desc[UR38][R6.64+0xc2], R73 ;  /* 0x0000c24906005986 */ /* 0x000fe2000c101526 */
[C---:B------:R-:W-:Y:S02]  /*5e90*/  ISETP.GT.AND P5, PT, R3.reuse, RZ, P4 ;  /* 0x000000ff0300720c */ /* 0x040fe400027a4270 */
[----:B------:R-:W-:Y:S01]  /*5ea0*/  ISETP.GT.AND P3, PT, R3, RZ, P0 ;  /* 0x000000ff0300720c */ /* 0x000fe20000764270 */
[----:B------:R-:W-:Y:S01]  /*5eb0*/  @P1 STG.E.U16 desc[UR38][R8.64+0xc0], R74 ;  /* 0x0000c04a08001986 */ /* 0x000fe2000c101526 */
[----:B------:R-:W-:-:S02]  /*5ec0*/  F2FP.F16.F32.PACK_AB R75, RZ, R75 ;  /* 0x0000004bff4b723e */ /* 0x000fc400000000ff */
[----:B------:R-:W-:Y:S02]  /*5ed0*/  F2FP.F16.F32.PACK_AB R76, RZ, R76 ;  /* 0x0000004cff4c723e */ /* 0x000fe400000000ff */
[C---:B------:R-:W-:Y:S01]  /*5ee0*/  ISETP.GT.AND P4, PT, R3.reuse, 0x8, P4 ;  /* 0x000000080300780c */ /* 0x040fe20002784270 */
[----:B------:R-:W-:Y:S01]  /*5ef0*/  @P2 STG.E.U16 desc[UR38][R8.64+0xc2], R75 ;  /* 0x0000c24b08002986 */ /* 0x000fe2000c101526 */
[----:B------:R-:W-:Y:S02]  /*5f00*/  F2FP.F16.F32.PACK_AB R77, RZ, R77 ;  /* 0x0000004dff4d723e */ /* 0x000fe400000000ff */
[C---:B------:R-:W-:Y:S01]  /*5f10*/  ISETP.GT.AND P2, PT, R4.reuse, 0x71, PT ;  /* 0x000000710400780c */ /* 0x040fe20003f44270 */
[----:B------:R-:W-:Y:S01]  /*5f20*/  @P5 STG.E.U16 desc[UR38][R6.64+0xd0], R76 ;  /* 0x0000d04c06005986 */ /* 0x000fe2000c101526 */
[----:B------:R-:W-:Y:S02]  /*5f30*/  ISETP.GT.AND P5, PT, R3, 0x8, P0 ;  /* 0x000000080300780c */ /* 0x000fe400007a4270 */
[C---:B------:R-:W-:Y:S01]  /*5f40*/  ISETP.GT.AND P1, PT, R4.reuse, 0x78, PT ;  /* 0x000000780400780c */ /* 0x040fe20003f24270 */
[----:B------:R-:W-:Y:S01]  /*5f50*/  @P3 STG.E.U16 desc[UR38][R6.64+0xd2], R77 ;  /* 0x0000d24d06003986 */ /* 0x000fe2000c101526 */
[----:B------:R-:W-:-:S02]  /*5f60*/  ISETP.GT.AND P3, PT, R4, 0x70, PT ;  /* 0x000000700400780c */ /* 0x000fc40003f64270 */
[----:B------:R-:W-:Y:S01]  /*5f70*/  ISETP.GT.AND P0, PT, R4, 0x79, PT ;  /* 0x000000790400780c */ /* 0x000fe20003f04270 */
[----:B------:R-:W-:Y:S01]  /*5f80*/  @P4 IMAD.MOV.U32 R4, RZ, RZ, R8 ;  /* 0x000000ffff044224 */ /* 0x000fe200078e0008 */
[----:B------:R-:W-:Y:S01]  /*5f90*/  F2FP.F16.F32.PACK_AB R78, RZ, R78 ;  /* 0x0000004eff4e723e */ /* 0x000fe200000000ff */
[----:B------:R-:W-:Y:S01]  /*5fa0*/  @P4 IMAD.MOV.U32 R5, RZ, RZ, R9 ;  /* 0x000000ffff054224 */ /* 0x000fe200078e0009 */
[----:B------:R-:W-:Y:S02]  /*5fb0*/  F2FP.F16.F32.PACK_AB R79, RZ, R79 ;  /* 0x0000004fff4f723e */ /* 0x000fe400000000ff */
[----:B------:R-:W-:Y:S02]  /*5fc0*/  F2FP.F16.F32.PACK_AB R80, RZ, R80 ;  /* 0x00000050ff50723e */ /* 0x000fe400000000ff */
[----:B------:R0:W-:Y:S01]  /*5fd0*/  @P4 STG.E.U16 desc[UR38][R4.64+0xd0], R78 ;  /* 0x0000d04e04004986 */ /* 0x0001e2000c101526 */
[----:B------:R-:W-:Y:S02]  /*5fe0*/  ISETP.GT.AND P4, PT, R3, RZ, P2 ;  /* 0x000000ff0300720c */ /* 0x000fe40001784270 */
[----:B------:R-:W-:-:S02]  /*5ff0*/  F2FP.F16.F32.PACK_AB R81, RZ, R81 ;  /* 0x00000051ff51723e */ /* 0x000fc400000000ff */
[----:B------:R-:W-:Y:S02]  /*6000*/  ISETP.GT.AND P2, PT, R3, 0x8, P2 ;  /* 0x000000080300780c */ /* 0x000fe40001744270 */
[----:B------:R-:W-:Y:S02]  /*6010*/  F2FP.F16.F32.PACK_AB R82, RZ, R82 ;  /* 0x00000052ff52723e */ /* 0x000fe400000000ff */
[----:B------:R-:W-:Y:S02]  /*6020*/  F2FP.F16.F32.PACK_AB R83, RZ, R83 ;  /* 0x00000053ff53723e */ /* 0x000fe400000000ff */
[----:B------:R-:W-:Y:S01]  /*6030*/  F2FP.F16.F32.PACK_AB R84, RZ, R84 ;  /* 0x00000054ff54723e */ /* 0x000fe200000000ff */
[----:B0-----:R-:W-:Y:S01]  /*6040*/  @P5 IMAD.MOV.U32 R4, RZ, RZ, R8 ;  /* 0x000000ffff045224 */ /* 0x001fe200078e0008 */
[----:B------:R-:W-:Y:S01]  /*6050*/  F2FP.F16.F32.PACK_AB R85, RZ, R85 ;  /* 0x00000055ff55723e */ /* 0x000fe200000000ff */
[----:B------:R-:W-:Y:S01]  /*6060*/  @P5 IMAD.MOV.U32 R5, RZ, RZ, R9 ;  /* 0x000000ffff055224 */ /* 0x000fe200078e0009 */
[----:B------:R-:W-:-:S02]  /*6070*/  F2FP.F16.F32.PACK_AB R86, RZ, R86 ;  /* 0x00000056ff56723e */ /* 0x000fc400000000ff */
[----:B------:R-:W-:Y:S02]  /*6080*/  F2FP.F16.F32.PACK_AB R87, RZ, R87 ;  /* 0x00000057ff57723e */ /* 0x000fe400000000ff */
[----:B------:R0:W-:Y:S01]  /*6090*/  @P5 STG.E.U16 desc[UR38][R4.64+0xd2], R79 ;  /* 0x0000d24f04005986 */ /* 0x0001e2000c101526 */
[C---:B------:R-:W-:Y:S02]  /*60a0*/  ISETP.GT.AND P5, PT, R3.reuse, RZ, P3 ;  /* 0x000000ff0300720c */ /* 0x040fe40001fa4270 */
[----:B------:R-:W-:-:S11]  /*60b0*/  ISETP.GT.AND P3, PT, R3, 0x8, P3 ;  /* 0x000000080300780c */ /* 0x000fd60001f64270 */
[----:B0-----:R-:W-:Y:S02]  /*60c0*/  @P5 IMAD.MOV.U32 R4, RZ, RZ, R6 ;  /* 0x000000ffff045224 */ /* 0x001fe400078e0006 */
[----:B------:R-:W-:-:S05]  /*60d0*/  @P5 IMAD.MOV.U32 R5, RZ, RZ, R7 ;  /* 0x000000ffff055224 */ /* 0x000fca00078e0007 */
[----:B------:R0:W-:Y:S01]  /*60e0*/  @P5 STG.E.U16 desc[UR38][R4.64+0xe0], R80 ;  /* 0x0000e05004005986 */ /* 0x0001e2000c101526 */
[C---:B------:R-:W-:Y:S02]  /*60f0*/  ISETP.GT.AND P5, PT, R3.reuse, RZ, P0 ;  /* 0x000000ff0300720c */ /* 0x040fe400007a4270 */
[----:B------:R-:W-:Y:S01]  /*6100*/  ISETP.GT.AND P0, PT, R3, 0x8, P0 ;  /* 0x000000080300780c */ /* 0x000fe20000704270 */
[----:B0-----:R-:W-:Y:S02]  /*6110*/  @P4 IMAD.MOV.U32 R4, RZ, RZ, R6 ;  /* 0x000000ffff044224 */ /* 0x001fe400078e0006 */
[----:B------:R-:W-:-:S05]  /*6120*/  @P4 IMAD.MOV.U32 R5, RZ, RZ, R7 ;  /* 0x000000ffff054224 */ /* 0x000fca00078e0007 */
[----:B------:R0:W-:Y:S01]  /*6130*/  @P4 STG.E.U16 desc[UR38][R4.64+0xe2], R81 ;  /* 0x0000e25104004986 */ /* 0x0001e2000c101526 */
[C---:B------:R-:W-:Y:S02]  /*6140*/  ISETP.GT.AND P4, PT, R3.reuse, RZ, P1 ;  /* 0x000000ff0300720c */ /* 0x040fe40000f84270 */
[----:B------:R-:W-:Y:S01]  /*6150*/  ISETP.GT.AND P1, PT, R3, 0x8, P1 ;  /* 0x000000080300780c */ /* 0x000fe20000f24270 */
[----:B0-----:R-:W-:Y:S02]  /*6160*/  @P3 IMAD.MOV.U32 R4, RZ, RZ, R8 ;  /* 0x000000ffff043224 */ /* 0x001fe400078e0008 */
[----:B------:R-:W-:-:S05]  /*6170*/  @P3 IMAD.MOV.U32 R5, RZ, RZ, R9 ;  /* 0x000000ffff053224 */ /* 0x000fca00078e0009 */
[----:B------:R0:W-:Y:S02]  /*6180*/  @P3 STG.E.U16 desc[UR38][R4.64+0xe0], R82 ;  /* 0x0000e05204003986 */ /* 0x0001e4000c101526 */
[----:B0-----:R-:W-:Y:S02]  /*6190*/  @P2 IMAD.MOV.U32 R4, RZ, RZ, R8 ;  /* 0x000000ffff042224 */ /* 0x001fe400078e0008 */
[----:B------:R-:W-:-:S05]  /*61a0*/  @P2 IMAD.MOV.U32 R5, RZ, RZ, R9 ;  /* 0x000000ffff052224 */ /* 0x000fca00078e0009 */
[----:B------:R0:W-:Y:S02]  /*61b0*/  @P2 STG.E.U16 desc[UR38][R4.64+0xe2], R83 ;  /* 0x0000e25304002986 */ /* 0x0001e4000c101526 */
[----:B0-----:R-:W-:Y:S02]  /*61c0*/  @P4 IMAD.MOV.U32 R4, RZ, RZ, R6 ;  /* 0x000000ffff044224 */ /* 0x001fe400078e0006 */
[----:B------:R-:W-:-:S05]  /*61d0*/  @P4 IMAD.MOV.U32 R5, RZ, RZ, R7 ;  /* 0x000000ffff054224 */ /* 0x000fca00078e0007 */
[----:B------:R0:W-:Y:S04]  /*61e0*/  @P4 STG.E.U16 desc[UR38][R4.64+0xf0], R84 ;  /* 0x0000f05404004986 */ /* 0x0001e8000c101526 */
[----:B------:R1:W-:Y:S01]  /*61f0*/  @P5 STG.E.U16 desc[UR38][R6.64+0xf2], R85 ;  /* 0x0000f25506005986 */ /* 0x0003e2000c101526 */
[----:B0-----:R-:W-:Y:S02]  /*6200*/  @P1 IMAD.MOV.U32 R4, RZ, RZ, R8 ;  /* 0x000000ffff041224 */ /* 0x001fe400078e0008 */
[----:B------:R-:W-:-:S05]  /*6210*/  @P1 IMAD.MOV.U32 R5, RZ, RZ, R9 ;  /* 0x000000ffff051224 */ /* 0x000fca00078e0009 */
[----:B------:R1:W-:Y:S04]  /*6220*/  @P1 STG.E.U16 desc[UR38][R4.64+0xf0], R86 ;  /* 0x0000f05604001986 */ /* 0x0003e8000c101526 */
[----:B------:R1:W-:Y:S02]  /*6230*/  @P0 STG.E.U16 desc[UR38][R8.64+0xf2], R87 ;  /* 0x0000f25708000986 */ /* 0x0003e4000c101526 */
.L_x_158:
[----:B------:R-:W-:Y:S05]  /*6240*/  BSYNC B0 ;  /* 0x0000000000007941 */ /* 0x000fea0003800000 */
.L_x_32:
[----:B------:R-:W-:Y:S01]  /*6250*/  IADD3 R16, P0, R16, UR36, RZ ;  /* 0x0000002410107c10 */ /* 0x000fe2000ff1e0ff */
[----:B------:R-:W-:Y:S01]  /*6260*/  ULDC.64 UR4, c[0x0][0x650] ;  /* 0x0001940000047ab9 */ /* 0x000fe20000000a00 */
[----:B------:R-:W-:Y:S01]  /*6270*/  PRMT R3, RZ, 0x7610, R3 ;  /* 0x00007610ff037816 */ /* 0x000fe20000000003 */
[----:B------:R-:W-:Y:S01]  /*6280*/  IMAD.MOV.U32 R100, RZ, RZ, -0x1 ;  /* 0xffffffffff647424 */ /* 0x000fe200078e00ff */
[----:B------:R-:W-:Y:S01]  /*6290*/  IADD3.X R17, R17, UR42, RZ, P0, !PT ;  /* 0x0000002a11117c10 */ /* 0x000fe200087fe4ff */
[----:B------:R-:W-:Y:S01]  /*62a0*/  IMAD.MOV.U32 R101, RZ, RZ, -0x1 ;  /* 0xffffffffff657424 */ /* 0x000fe200078e00ff */
[----:B------:R-:W-:-:S04]  /*62b0*/  ISETP.GE.U32.AND P0, PT, R16, UR4, PT ;  /* 0x0000000410007c0c */ /* 0x000fc8000bf06070 */
[----:B------:R-:W-:-:S13]  /*62c0*/  ISETP.GE.U32.AND.EX P0, PT, R17, UR5, PT, P0 ;  /* 0x0000000511007c0c */ /* 0x000fda000bf06100 */
[----:B------:R-:W-:Y:S05]  /*62d0*/  @P0 BRA `(.L_x_159) ;  /* 0x00000004004c0947 */ /* 0x000fea0003800000 */
[----:B------:R-:W0:Y:S01]  /*62e0*/  LDC.64 R10, c[0x0][0x628] ;  /* 0x00018a00ff0a7b82 */ /* 0x000e220000000a00 */
[----:B---3--:R-:W3:Y:S01]  /*62f0*/  S2R R12, SR_CTAID.X ;  /* 0x00000000000c7919 */ /* 0x008ee20000002500 */
[----:B-12-4-:R-:W-:Y:S02]  /*6300*/  IMAD.MOV.U32 R8, RZ, RZ, R16 ;  /* 0x000000ffff087224 */ /* 0x016fe400078e0010 */
[----:B------:R-:W-:Y:S01]  /*6310*/  IMAD.MOV.U32 R9, RZ, RZ, R17 ;  /* 0x000000ffff097224 */ /* 0x000fe200078e0011 */
[----:B------:R-:W1:Y:S03]  /*6320*/  S2R R20, SR_CTAID.Y ;  /* 0x0000000000147919 */ /* 0x000e660000002600 */
[----:B------:R-:W2:Y:S08]  /*6330*/  LDC R0, c[0x0][0x630] ;  /* 0x00018c00ff007b82 */ /* 0x000eb00000000800 */
[----:B------:R-:W4:Y:S01]  /*6340*/  LDC.64 R14, c[0x0][0x620] ;  /* 0x00018800ff0e7b82 */ /* 0x000f220000000a00 */
[----:B0-----:R-:W-:-:S04]  /*6350*/  ISETP.NE.U32.AND P0, PT, R10, RZ, PT ;  /* 0x000000ff0a00720c */ /* 0x001fc80003f05070 */
[----:B------:R-:W-:-:S13]  /*6360*/  ISETP.NE.AND.EX P0, PT, R11, RZ, PT, P0 ;  /* 0x000000ff0b00720c */ /* 0x000fda0003f05300 */
[----:B-1234-:R-:W-:Y:S05]  /*6370*/  @!P0 BRA `(.L_x_160) ;  /* 0x0000000000288947 */ /* 0x01efea0003800000 */
        /* <DEDUP_REMOVED lines=10> */
.L_x_160:
[-CC-:B------:R-:W-:Y:S01]  /*6420*/  SHF.R.U64 R101, R8, R0.reuse, R9.reuse ;  /* 0x0000000008657219 */ /* 0x180fe20000001209 */
[----:B------:R-:W0:Y:S01]  /*6430*/  LDC.64 R26, c[0x0][0x640] ;  /* 0x00019000ff1a7b82 */ /* 0x000e220000000a00 */
[----:B------:R-:W-:Y:S01]  /*6440*/  SHF.R.U32.HI R0, RZ, R0, R9 ;  /* 0x00000000ff007219 */ /* 0x000fe20000011609 */
[----:B------:R-:W-:Y:S01]  /*6450*/  ULDC UR4, c[0x0][0x150] ;  /* 0x0000540000047ab9 */ /* 0x000fe20000000800 */
[----:B------:R-:W-:Y:S02]  /*6460*/  IADD3 R3, P0, RZ, -R101, RZ ;  /* 0x80000065ff037210 */ /* 0x000fe40007f1e0ff */
[----:B------:R-:W-:-:S03]  /*6470*/  I2FP.F32.U32 R7, R12 ;  /* 0x0000000c00077245 */ /* 0x000fc60000201000 */
[----:B------:R-:W1:Y:S01]  /*6480*/  LDC R6, c[0x0][0x618] ;  /* 0x00018600ff067b82 */ /* 0x000e620000000800 */
[----:B------:R-:W-:Y:S02]  /*6490*/  IMAD.X R5, RZ, RZ, ~R0, P0 ;  /* 0x000000ffff057224 */ /* 0x000fe400000e0e00 */
[----:B------:R-:W-:Y:S01]  /*64a0*/  FMUL R7, R7, UR4 ;  /* 0x0000000407077c20 */ /* 0x000fe20008400000 */
[----:B------:R-:W-:Y:S01]  /*64b0*/  ULDC UR4, c[0x0][0x154] ;  /* 0x0000550000047ab9 */ /* 0x000fe20000000800 */
[-C--:B------:R-:W-:Y:S02]  /*64c0*/  IMAD R0, R5, R14.reuse, RZ ;  /* 0x0000000e05007224 */ /* 0x080fe400078e02ff */
[C---:B------:R-:W-:Y:S01]  /*64d0*/  IMAD.WIDE.U32 R4, R3.reuse, R14, R16 ;  /* 0x0000000e03047225 */ /* 0x040fe200078e0010 */
[----:B------:R-:W2:Y:S01]  /*64e0*/  LDC R8, c[0x0][0x608] ;  /* 0x00018200ff087b82 */ /* 0x000ea20000000800 */
[----:B------:R-:W3:Y:S02]  /*64f0*/  F2I.U32.TRUNC.NTZ R7, R7 ;  /* 0x0000000700077305 */ /* 0x000ee4000020f000 */
[----:B------:R-:W-:Y:S01]  /*6500*/  IMAD R3, R3, R15, R0 ;  /* 0x0000000f03037224 */ /* 0x000fe200078e0200 */
[----:B------:R-:W-:-:S03]  /*6510*/  I2FP.F32.U32 R0, R20 ;  /* 0x0000001400007245 */ /* 0x000fc60000201000 */
[----:B------:R-:W-:Y:S01]  /*6520*/  IMAD.IADD R3, R5, 0x1, R3 ;  /* 0x0000000105037824 */ /* 0x000fe200078e0203 */
[----:B------:R-:W4:Y:S01]  /*6530*/  LDC R11, c[0x0][0x658] ;  /* 0x00019600ff0b7b82 */ /* 0x000f220000000800 */
[----:B0-----:R-:W-:-:S04]  /*6540*/  ISETP.NE.U32.AND P0, PT, R26, RZ, PT ;  /* 0x000000ff1a00720c */ /* 0x001fc80003f05070 */
[----:B------:R-:W-:-:S03]  /*6550*/  ISETP.NE.AND.EX P0, PT, R27, RZ, PT, P0 ;  /* 0x000000ff1b00720c */ /* 0x000fc60003f05300 */
[----:B------:R-:W0:Y:S01]  /*6560*/  LDC R9, c[0x0][0x144] ;  /* 0x00005100ff097b82 */ /* 0x000e220000000800 */
[-C--:B-1----:R-:W-:Y:S01]  /*6570*/  SHF.R.U64 R10, R4, R6.reuse, R3 ;  /* 0x00000006040a7219 */ /* 0x082fe20000001203 */
[----:B---3--:R-:W-:Y:S01]  /*6580*/  IMAD.MOV R7, RZ, RZ, -R7 ;  /* 0x000000ffff077224 */ /* 0x008fe200078e0a07 */
[----:B------:R-:W-:Y:S01]  /*6590*/  SHF.R.U32.HI R3, RZ, R6, R3 ;  /* 0x00000006ff037219 */ /* 0x000fe20000011603 */
[----:B------:R-:W-:-:S04]  /*65a0*/  FMUL R6, R0, UR4 ;  /* 0x0000000400067c20 */ /* 0x000fc80008400000 */
[----:B------:R-:W1:Y:S01]  /*65b0*/  LDC R21, c[0x0][0x148] ;  /* 0x00005200ff157b82 */ /* 0x000e620000000800 */
[----:B------:R3:W0:Y:S01]  /*65c0*/  F2I.U32.TRUNC.NTZ R14, R6 ;  /* 0x00000006000e7305 */ /* 0x000622000020f000 */
[-CC-:B--2---:R-:W-:Y:S02]  /*65d0*/  SHF.R.U64 R13, R10, R8.reuse, R3.reuse ;  /* 0x000000080a0d7219 */ /* 0x184fe40000001203 */
[----:B------:R-:W-:-:S04]  /*65e0*/  SHF.R.U32.HI R0, RZ, R8, R3 ;  /* 0x00000008ff007219 */ /* 0x000fc80000011603 */
[----:B-----5:R-:W2:Y:S01]  /*65f0*/  LDC R24, c[0x0][0x648] ;  /* 0x00019200ff187b82 */ /* 0x020ea20000000800 */
[-CC-:B----4-:R-:W-:Y:S02]  /*6600*/  SHF.R.U64 R15, R13, R11.reuse, R0.reuse ;  /* 0x0000000b0d0f7219 */ /* 0x190fe40000001200 */
[----:B------:R-:W-:-:S03]  /*6610*/  SHF.R.U32.HI R5, RZ, R11, R0 ;  /* 0x0000000bff057219 */ /* 0x000fc60000011600 */
[----:B------:R-:W-:Y:S02]  /*6620*/  IMAD.MOV.U32 R4, RZ, RZ, R15 ;  /* 0x000000ffff047224 */ /* 0x000fe400078e000f */
[----:B------:R-:W4:Y:S01]  /*6630*/  LDC R28, c[0x0][0x638] ;  /* 0x00018e00ff1c7b82 */ /* 0x000f220000000800 */
[----:B0-----:R-:W-:-:S07]  /*6640*/  IMAD R25, R9, R7, R12 ;  /* 0x0000000709197224 */ /* 0x001fce00078e020c */
[----:B------:R-:W0:Y:S08]  /*6650*/  LDC R29, c[0x0][0x610] ;  /* 0x00018400ff1d7b82 */ /* 0x000e300000000800 */
[----:B------:R-:W0:Y:S01]  /*6660*/  LDC R30, c[0x0][0x600] ;  /* 0x00018000ff1e7b82 */ /* 0x000e220000000800 */
[----:B-123--:R-:W-:Y:S05]  /*6670*/  @!P0 BRA `(.L_x_161) ;  /* 0x0000000000288947 */ /* 0x00efea0003800000 */
[----:B------:R-:W1:Y:S02]  /*6680*/  LDC R0, c[0x0][0x64c] ;  /* 0x00019300ff007b82 */ /* 0x000e640000000800 */
[----:B-1----:R-:W-:-:S05]  /*6690*/  IADD3 R3, P0, R15, R0, RZ ;  /* 0x000000000f037210 */ /* 0x002fca0007f1e0ff */
        /* <DEDUP_REMOVED lines=8> */
.L_x_161:
[----:B------:R-:W-:Y:S01]  /*6720*/  ISETP.NE.AND P0, PT, R2, 0x1, PT ;  /* 0x000000010200780c */ /* 0x000fe20003f05270 */
[----:B------:R-:W-:Y:S01]  /*6730*/  IMAD.MOV R14, RZ, RZ, -R14 ;  /* 0x000000ffff0e7224 */ /* 0x000fe200078e0a0e */
[----:B------:R-:W-:Y:S02]  /*6740*/  SHF.R.U64 R3, R4, R24, R5 ;  /* 0x0000001804037219 */ /* 0x000fe40000001205 */
[----:B------:R-:W-:Y:S02]  /*6750*/  LOP3.LUT R0, R13, R98, RZ, 0xc0, !PT ;  /* 0x000000620d007212 */ /* 0x000fe400078ec0ff */
[----:B------:R-:W-:Y:S01]  /*6760*/  LOP3.LUT R10, R10, R97, RZ, 0xc0, !PT ;  /* 0x000000610a0a7212 */ /* 0x000fe200078ec0ff */
[----:B------:R-:W-:Y:S02]  /*6770*/  IMAD.MOV R4, RZ, RZ, -R3 ;  /* 0x000000ffff047224 */ /* 0x000fe400078e0a03 */
[----:B------:R-:W-:Y:S02]  /*6780*/  IMAD R0, R93, R3, R0 ;  /* 0x000000035d007224 */ /* 0x000fe400078e0200 */
[----:B----4-:R-:W-:-:S02]  /*6790*/  IMAD R3, R4, R28, R15 ;  /* 0x0000001c04037224 */ /* 0x010fc400078e020f */
[----:B------:R-:W-:Y:S02]  /*67a0*/  @P0 IMAD R25, R21, R14, R20 ;  /* 0x0000000e15190224 */ /* 0x000fe400078e0214 */
[----:B0-----:R-:W-:Y:S02]  /*67b0*/  IMAD R5, R3, R30, R10 ;  /* 0x0000001e03057224 */ /* 0x001fe400078e020a */
[----:B------:R-:W-:Y:S02]  /*67c0*/  IMAD R0, R0, R29, R25 ;  /* 0x0000001d00007224 */ /* 0x000fe400078e0219 */
[----:B------:R-:W-:-:S03]  /*67d0*/  IMAD.MOV.U32 R4, RZ, RZ, 0x1 ;  /* 0x00000001ff047424 */ /* 0x000fc600078e00ff */
[----:B------:R-:W-:Y:S02]  /*67e0*/  SEL R100, R5, R0, !P0 ;  /* 0x0000000005647207 */ /* 0x000fe40004000000 */
[----:B------:R-:W-:Y:S02]  /*67f0*/  PRMT R3, R4, 0x7610, R3 ;  /* 0x0000761004037816 */ /* 0x000fe40000000003 */
[----:B------:R-:W-:-:S07]  /*6800*/  SEL R0, R0, R5, !P0 ;  /* 0x0000000500007207 */ /* 0x000fce0004000000 */
.L_x_159:
[----:B------:R-:W-:Y:S01]  /*6810*/  LOP3.LUT P0, RZ, R3, 0xff, RZ, 0xc0, !PT ;  /* 0x000000ff03ff7812 */ /* 0x000fe2000780c0ff */
[----:B------:R-:W-:Y:S01]  /*6820*/  UIMAD.WIDE.U32 UR4, UR41, -0x33333333, URZ ;  /* 0xcccccccd290478a5 */ /* 0x000fe2000f8e003f */
[----:B------:R-:W-:-:S03]  /*6830*/  IMAD.MOV.U32 R103, RZ, RZ, R0 ;  /* 0x000000ffff677224 */ /* 0x000fc600078e0000 */
[----:B------:R-:W-:-:S04]  /*6840*/  USHF.R.U32.HI UR4, URZ, 0x2, UR5 ;  /* 0x000000023f047899 */ /* 0x000fc80008011605 */
[----:B------:R-:W-:-:S04]  /*6850*/  UIMAD UR41, UR4, -0x5, UR41 ;  /* 0xfffffffb042978a4 */ /* 0x000fc8000f8e0229 */
[----:B------:R-:W-:Y:S08]  /*6860*/  @P0 BRA `(.L_x_162) ;  /* 0xffffffac000c0947 */ /* 0x000ff0000383ffff */
[----:B------:R-:W-:Y:S05]  /*6870*/  EXIT ;  /* 0x000000000000794d */ /* 0x000fea0003800000 */
.L_x_7:
        /* <DEDUP_REMOVED lines=26> */
.L_x_164:
[----:B------:R-:W0:Y:S01]  /*6a20*/  LDC.64 R28, c[0x0][0x640] ;  /* 0x00019000ff1c7b82 */ /* 0x000e220000000a00 */
[-CC-:B------:R-:W-:Y:S01]  /*6a30*/  SHF.R.U64 R22, R14, R6.reuse, R15.reuse ;  /* 0x000000060e167219 */ /* 0x180fe2000000120f */
[----:B------:R-:W-:Y:S01]  /*6a40*/  IMAD.MOV.U32 R30, RZ, RZ, 0x1 ;  /* 0x00000001ff1e7424 */ /* 0x000fe200078e00ff */
[----:B------:R-:W-:Y:S02]  /*6a50*/  SHF.R.U32.HI R6, RZ, R6, R15 ;  /* 0x00000006ff067219 */ /* 0x000fe4000001160f */
[----:B------:R-:W-:-:S03]  /*6a60*/  IADD3 R13, P0, RZ, -R22, RZ ;  /* 0x80000016ff0d7210 */ /* 0x000fc60007f1e0ff */
[----:B------:R-:W1:Y:S02]  /*6a70*/  LDC R12, c[0x0][0x618] ;  /* 0x00018600ff0c7b82 */ /* 0x000e640000000800 */
[----:B------:R-:W-:-:S04]  /*6a80*/  IMAD.X R11, RZ, RZ, ~R6, P0 ;  /* 0x000000ffff0b7224 */ /* 0x000fc800000e0e06 */
[-C--:B------:R-:W-:Y:S02]  /*6a90*/  IMAD R6, R11, R24.reuse, RZ ;  /* 0x000000180b067224 */ /* 0x080fe400078e02ff */
[----:B------:R-:W2:Y:S01]  /*6aa0*/  LDC R14, c[0x0][0x608] ;  /* 0x00018200ff0e7b82 */ /* 0x000ea20000000800 */
[----:B------:R-:W-:-:S04]  /*6ab0*/  IMAD.WIDE.U32 R10, R13, R24, R16 ;  /* 0x000000180d0a7225 */ /* 0x000fc800078e0010 */
[----:B------:R-:W-:-:S03]  /*6ac0*/  IMAD R13, R13, R25, R6 ;  /* 0x000000190d0d7224 */ /* 0x000fc600078e0206 */
[----:B------:R-:W3:Y:S01]  /*6ad0*/  LDC R27, c[0x0][0x658] ;  /* 0x00019600ff1b7b82 */ /* 0x000ee20000000800 */
[----:B------:R-:W-:Y:S01]  /*6ae0*/  IMAD.IADD R11, R11, 0x1, R13 ;  /* 0x000000010b0b7824 */ /* 0x000fe200078e020d */
[----:B0-----:R-:W-:-:S04]  /*6af0*/  ISETP.NE.U32.AND P0, PT, R28, RZ, PT ;  /* 0x000000ff1c00720c */ /* 0x001fc80003f05070 */
[----:B------:R-:W-:Y:S02]  /*6b00*/  ISETP.NE.AND.EX P0, PT, R29, RZ, PT, P0 ;  /* 0x000000ff1d00720c */ /* 0x000fe40003f05300 */
[----:B------:R-:W0:Y:S01]  /*6b10*/  LDC R20, c[0x0][0x600] ;  /* 0x00018000ff147b82 */ /* 0x000e220000000800 */
[-CC-:B-1----:R-:W-:Y:S01]  /*6b20*/  SHF.R.U64 R8, R10, R12.reuse, R11.reuse ;  /* 0x0000000c0a087219 */ /* 0x182fe2000000120b */
[----:B------:R-:W-:Y:S01]  /*6b30*/  IMAD.MOV.U32 R10, RZ, RZ, -0x1 ;  /* 0xffffffffff0a7424 */ /* 0x000fe200078e00ff */
[----:B------:R-:W-:-:S05]  /*6b40*/  SHF.R.U32.HI R11, RZ, R12, R11 ;  /* 0x0000000cff0b7219 */ /* 0x000fca000001160b */
[----:B------:R-:W1:Y:S01]  /*6b50*/  LDC R24, c[0x0][0x648] ;  /* 0x00019200ff187b82 */ /* 0x000e620000000800 */
[-CC-:B--2---:R-:W-:Y:S02]  /*6b60*/  SHF.R.U64 R21, R8, R14.reuse, R11.reuse ;  /* 0x0000000e08157219 */ /* 0x184fe4000000120b */
[----:B------:R-:W-:-:S05]  /*6b70*/  SHF.R.U32.HI R6, RZ, R14, R11 ;  /* 0x0000000eff067219 */ /* 0x000fca000001160b */
[----:B------:R-:W2:Y:S01]  /*6b80*/  LDC R26, c[0x0][0x638] ;  /* 0x00018e00ff1a7b82 */ /* 0x000ea20000000800 */
[-C--:B---3--:R-:W-:Y:S02]  /*6b90*/  SHF.L.U32 R10, R10, R27.reuse, RZ ;  /* 0x0000001b0a0a7219 */ /* 0x088fe400000006ff */
[-CC-:B------:R-:W-:Y:S02]  /*6ba0*/  SHF.R.U64 R25, R21, R27.reuse, R6.reuse ;  /* 0x0000001b15197219 */ /* 0x180fe40000001206 */
[----:B------:R-:W-:Y:S02]  /*6bb0*/  LOP3.LUT R32, RZ, R10, RZ, 0x33, !PT ;  /* 0x0000000aff207212 */ /* 0x000fe400078e33ff */
[----:B------:R-:W-:Y:S01]  /*6bc0*/  SHF.R.U32.HI R11, RZ, R27, R6 ;  /* 0x0000001bff0b7219 */ /* 0x000fe20000011606 */
[----:B------:R-:W3:Y:S01]  /*6bd0*/  LDC R31, c[0x0][0x610] ;  /* 0x00018400ff1f7b82 */ /* 0x000ee20000000800 */
[----:B------:R-:W-:Y:S01]  /*6be0*/  IMAD.MOV.U32 R10, RZ, RZ, R25 ;  /* 0x000000ffff0a7224 */ /* 0x000fe200078e0019 */
[----:B------:R-:W-:Y:S06]  /*6bf0*/  @!P0 BRA `(.L_x_165) ;  /* 0x0000000000288947 */ /* 0x000fec0003800000 */
        /* <DEDUP_REMOVED lines=10> */
.L_x_165:
[----:B------:R-:W-:Y:S02]  /*6ca0*/  ISETP.NE.AND P0, PT, R2, 0x1, PT ;  /* 0x000000010200780c */ /* 0x000fe40003f05270 */
[----:B-1----:R-:W-:Y:S01]  /*6cb0*/  SHF.R.U64 R6, R10, R24, R11 ;  /* 0x000000180a067219 */ /* 0x002fe2000000120b */
[----:B0-----:R-:W-:Y:S01]  /*6cc0*/  VIADD R11, R20, 0xffffffff ;  /* 0xffffffff140b7836 */ /* 0x001fe20000000000 */
[----:B------:R-:W-:Y:S02]  /*6cd0*/  SHF.L.U32 R30, R30, R27, RZ ;  /* 0x0000001b1e1e7219 */ /* 0x000fe400000006ff */
[----:B------:R-:W-:Y:S01]  /*6ce0*/  LOP3.LUT R5, R21, R32, RZ, 0xc0, !PT ;  /* 0x0000002015057212 */ /* 0x000fe200078ec0ff */
[----:B------:R-:W-:-:S04]  /*6cf0*/  IMAD.MOV R10, RZ, RZ, -R6 ;  /* 0x000000ffff0a7224 */ /* 0x000fc800078e0a06 */
[----:B------:R-:W-:Y:S01]  /*6d00*/  IMAD R6, R30, R6, R5 ;  /* 0x000000061e067224 */ /* 0x000fe200078e0205 */
[----:B------:R-:W-:Y:S01]  /*6d10*/  LOP3.LUT R5, R8, R11, RZ, 0xc0, !PT ;  /* 0x0000000b08057212 */ /* 0x000fe200078ec0ff */
[----:B------:R-:W-:Y:S02]  /*6d20*/  @P0 IMAD R7, R9, R23, R4 ;  /* 0x0000001709070224 */ /* 0x000fe400078e0204 */
[----:B--2---:R-:W-:Y:S02]  /*6d30*/  IMAD R4, R10, R26, R25 ;  /* 0x0000001a0a047224 */ /* 0x004fe400078e0219 */
[----:B---3--:R-:W-:Y:S02]  /*6d40*/  IMAD R7, R6, R31, R7 ;  /* 0x0000001f06077224 */ /* 0x008fe400078e0207 */
[----:B------:R-:W-:Y:S02]  /*6d50*/  IMAD R4, R4, R20, R5 ;  /* 0x0000001404047224 */ /* 0x000fe400078e0205 */
[----:B------:R-:W-:-:S02]  /*6d60*/  IMAD.MOV.U32 R8, RZ, RZ, 0x1 ;  /* 0x00000001ff087424 */ /* 0x000fc400078e00ff */
[----:B------:R-:W-:Y:S01]  /*6d70*/  IMAD.MOV.U32 R6, RZ, RZ, R22 ;  /* 0x000000ffff067224 */ /* 0x000fe200078e0016 */
[----:B------:R-:W-:Y:S02]  /*6d80*/  SEL R20, R4, R7, !P0 ;  /* 0x0000000704147207 */ /* 0x000fe40004000000 */
[----:B------:R-:W-:-:S07]  /*6d90*/  SEL R21, R7, R4, !P0 ;  /* 0x0000000407157207 */ /* 0x000fce0004000000 */
.L_x_163:
[----:B------:R-:W-:-:S08]  /*6da0*/  NOP ;  /* 0x0000000000007918 */ /* 0x000fd00000000000 */
[----:B------:R-:W0:-:S00]  /*6db0*/  USETMAXREG.DEALLOC.CTAPOOL 0x28 ;  /* 0x00000028000079c8 */ /* 0x000e0000080e0500 */
[----:B0-----:R-:W-:-:S13]  /*6dc0*/  ISETP.NE.AND P0, PT, R3, RZ, PT ;  /* 0x000000ff0300720c */ /* 0x001fda0003f05270 */
[----:B------:R-:W-:Y:S05]  /*6dd0*/  @P0 EXIT ;  /* 0x000000000000094d */ /* 0x000fea0003800000 */
[----:B------:R-:W-:Y:S01]  /*6de0*/  LOP3.LUT P0, RZ, R8, 0xff, RZ, 0xc0, !PT ;  /* 0x000000ff08ff7812 */ /* 0x000fe2000780c0ff */
[----:B------:R-:W-:Y:S02]  /*6df0*/  IMAD.MOV.U32 R3, RZ, RZ, 0x1 ;  /* 0x00000001ff037424 */ /* 0x000fe400078e00ff */
[----:B------:R-:W-:-:S10]  /*6e00*/  IMAD.MOV.U32 R8, RZ, RZ, RZ ;  /* 0x000000ffff087224 */ /* 0x000fd400078e00ff */
[----:B------:R-:W-:Y:S05]  /*6e10*/  @!P0 BRA `(.L_x_166) ;  /* 0x0000000c00508947 */ /* 0x000fea0003800000 */
[----:B------:R-:W0:Y:S01]  /*6e20*/  LDC R3, c[0x0][0x28c] ;  /* 0x0000a300ff037b82 */ /* 0x000e220000000800 */
[----:B------:R-:W1:Y:S01]  /*6e30*/  S2R R13, SR_CgaCtaId ;  /* 0x00000000000d7919 */ /* 0x000e620000008800 */
[----:B------:R-:W-:Y:S01]  /*6e40*/  ULDC UR5, c[0x0][0x658] ;  /* 0x0001960000057ab9 */ /* 0x000fe20000000800 */
[----:B------:R-:W-:Y:S01]  /*6e50*/  UMOV UR6, 0xffffffff ;  /* 0xffffffff00067882 */ /* 0x000fe20000000000 */
[----:B------:R-:W-:Y:S01]  /*6e60*/  BSSY B0, `(.L_x_166) ;  /* 0x00000cf000007945 */ /* 0x000fe20003800000 */
[----:B------:R-:W-:Y:S01]  /*6e70*/  USHF.L.U32 UR6, UR6, UR5, URZ ;  /* 0x0000000506067299 */ /* 0x000fe2000800063f */
[----:B------:R-:W-:Y:S01]  /*6e80*/  IMAD.MOV.U32 R10, RZ, RZ, 0x1 ;  /* 0x00000001ff0a7424 */ /* 0x000fe200078e00ff */
[----:B------:R-:W-:Y:S01]  /*6e90*/  LOP3.LUT R9, R18, 0x2, RZ, 0xfc, !PT ;  /* 0x0000000212097812 */ /* 0x000fe200078efcff */
[----:B------:R-:W-:Y:S01]  /*6ea0*/  IMAD.MOV.U32 R8, RZ, RZ, RZ ;  /* 0x000000ffff087224 */ /* 0x000fe200078e00ff */
[----:B------:R-:W-:Y:S01]  /*6eb0*/  ULDC UR4, c[0x0][0x600] ;  /* 0x0001800000047ab9 */ /* 0x000fe20000000800 */
[----:B------:R-:W-:Y:S01]  /*6ec0*/  UMOV UR7, 0x1 ;  /* 0x0000000100077882 */ /* 0x000fe20000000000 */
[----:B------:R-:W-:-:S02]  /*6ed0*/  UIADD3 UR13, UR4, -0x1, URZ ;  /* 0xffffffff040d7890 */ /* 0x000fc4000fffe03f */
[----:B------:R-:W-:Y:S02]  /*6ee0*/  USHF.L.U32 UR15, UR7, UR5, URZ ;  /* 0x00000005070f7299 */ /* 0x000fe4000800063f */
[----:B------:R-:W-:Y:S01]  /*6ef0*/  ULOP3.LUT UR14, URZ, UR6, URZ, 0x33, !UPT ;  /* 0x000000063f0e7292 */ /* 0x000fe2000f8e333f */
[----:B------:R-:W-:Y:S01]  /*6f00*/  ULDC.64 UR22, c[0x0][0x198] ;  /* 0x0000660000167ab9 */ /* 0x000fe20000000a00 */
[----:B0-----:R-:W-:-:S05]  /*6f10*/  VIADD R3, R3, 0x3f ;  /* 0x0000003f03037836 */ /* 0x001fca0000000000 */
[----:B------:R-:W-:-:S04]  /*6f20*/  SHF.R.S32.HI R4, RZ, 0x1f, R3 ;  /* 0x0000001fff047819 */ /* 0x000fc80000011403 */
[----:B------:R-:W-:Y:S01]  /*6f30*/  LEA.HI R4, R4, R3, RZ, 0x6 ;  /* 0x0000000304047211 */ /* 0x000fe200078f30ff */
[C---:B-1----:R-:W-:Y:S02]  /*6f40*/  IMAD.SHL.U32 R12, R13.reuse, 0x8, RZ ;  /* 0x000000080d0c7824 */ /* 0x042fe400078e00ff */
[----:B------:R-:W-:Y:S01]  /*6f50*/  IMAD.SHL.U32 R13, R13, 0x200, RZ ;  /* 0x000002000d0d7824 */ /* 0x000fe200078e00ff */
[----:B------:R-:W-:Y:S01]  /*6f60*/  SHF.R.S32.HI R11, RZ, 0x6, R4 ;  /* 0x00000006ff0b7819 */ /* 0x000fe20000011404 */
[----:B------:R-:W-:Y:S01]  /*6f70*/  IMAD.MOV.U32 R3, RZ, RZ, 0x1 ;  /* 0x00000001ff037424 */ /* 0x000fe200078e00ff */
[----:B------:R-:W-:Y:S02]  /*6f80*/  LOP3.LUT R12, R12, 0x38, RZ, 0xc0, !PT ;  /* 0x000000380c0c7812 */ /* 0x000fe400078ec0ff */
[----:B------:R-:W-:Y:S01]  /*6f90*/  LOP3.LUT R13, R13, 0xe00, RZ, 0xc0, !PT ;  /* 0x00000e000d0d7812 */ /* 0x000fe200078ec0ff */
[----:B------:R-:W-:-:S07]  /*6fa0*/  VIADD R19, R11, 0x1 ;  /* 0x000000010b137836 */ /* 0x000fce0000000000 */
.L_x_177:
[----:B------:R-:W-:-:S03]  /*6fb0*/  UMOV UR4, 0xffffffff ;  /* 0xffffffff00047882 */ /* 0x000fc60000000000 */
[----:B------:R-:W-:Y:S05]  /*6fc0*/  BRA.DIV UR4, `(.L_x_167) ;  /* 0x0000000e04f07947 */ /* 0x000fea000b800000 */
[----:B------:R-:W-:-:S13]  /*6fd0*/  ELECT P6, URZ, PT ;  /* 0x00000000003f782f */ /* 0x000fda00038c0000 */
.L_x_189:
[----:B------:R-:W-:Y:S04]  /*6fe0*/  BSSY B1, `(.L_x_168) ;  /* 0x0000043000017945 */ /* 0x000fe80003800000 */
[----:B------:R-:W-:Y:S05]  /*6ff0*/  @!P6 BRA `(.L_x_169) ;  /* 0x000000040004e947 */ /* 0x000fea0003800000 */
[----:B------:R-:W0:Y:S02]  /*7000*/  LDC R4, c[0x0][0x28c] ;  /* 0x0000a300ff047b82 */ /* 0x000e240000000800 */
[----:B0-----:R-:W-:-:S13]  /*7010*/  ISETP.GE.AND P0, PT, R4, 0x1, PT ;  /* 0x000000010400780c */ /* 0x001fda0003f06270 */
[----:B------:R-:W-:Y:S05]  /*7020*/  @!P0 BRA `(.L_x_169) ;  /* 0x0000000000f88947 */ /* 0x000fea0003800000 */
[----:B------:R-:W-:Y:S02]  /*7030*/  IMAD.SHL.U32 R22, R20, 0x80, RZ ;  /* 0x0000008014167824 */ /* 0x000fe400078e00ff */
[----:B------:R-:W-:Y:S02]  /*7040*/  IMAD.SHL.U32 R21, R21, 0x80, RZ ;  /* 0x0000008015157824 */ /* 0x000fe400078e00ff */
[----:B------:R-:W-:Y:S02]  /*7050*/  IMAD.MOV.U32 R25, RZ, RZ, RZ ;  /* 0x000000ffff197224 */ /* 0x000fe400078e00ff */
[----:B------:R-:W-:Y:S02]  /*7060*/  IMAD.MOV.U32 R4, RZ, RZ, R12 ;  /* 0x000000ffff047224 */ /* 0x000fe400078e000c */
[----:B------:R-:W-:Y:S02]  /*7070*/  IMAD.MOV.U32 R5, RZ, RZ, R19 ;  /* 0x000000ffff057224 */ /* 0x000fe400078e0013 */
[----:B------:R-:W-:-:S02]  /*7080*/  IMAD.MOV.U32 R7, RZ, RZ, R3 ;  /* 0x000000ffff077224 */ /* 0x000fc400078e0003 */
[----:B------:R-:W-:Y:S02]  /*7090*/  IMAD.MOV.U32 R14, RZ, RZ, R8 ;  /* 0x000000ffff0e7224 */ /* 0x000fe400078e0008 */
[----:B------:R-:W-:-:S07]  /*70a0*/  VIADD R26, R22, 0x40 ;  /* 0x00000040161a7836 */ /* 0x000fce0000000000 */
.L_x_172:
[----:B------:R-:W0:Y:S01]  /*70b0*/  S2R R20, SR_CgaCtaId ;  /* 0x0000000000147919 */ /* 0x000e220000008800 */
[----:B------:R-:W-:Y:S02]  /*70c0*/  MOV R15, 0x400 ;  /* 0x00000400000f7802 */ /* 0x000fe40000000f00 */
[----:B------:R-:W-:Y:S02]  /*70d0*/  ISETP.NE.AND P1, PT, R0, RZ, PT ;  /* 0x000000ff0000720c */ /* 0x000fe40003f25270 */
[----:B0-----:R-:W-:Y:S02]  /*70e0*/  LEA R23, R20, R15, 0x18 ;  /* 0x0000000f14177211 */ /* 0x001fe400078ec0ff */
[----:B------:R-:W-:-:S09]  /*70f0*/  SHF.L.U32 R15, R7, 0x1f, RZ ;  /* 0x0000001f070f7819 */ /* 0x000fd200000006ff */
[----:B------:R-:W0:Y:S01]  /*7100*/  @!P1 LDC R20, c[0x0][0x500] ;  /* 0x00014000ff149b82 */ /* 0x000e220000000800 */
[----:B------:R-:W-:-:S04]  /*7110*/  IMAD R24, R14, 0x8, R23 ;  /* 0x000000080e187824 */ /* 0x000fc800078e0217 */
[----:B------:R-:W1:Y:S02]  /*7120*/  SYNCS.PHASECHK.TRANS64.TRYWAIT P0, [R24+URZ+0x28], R15 ;  /* 0x0000280f180075a7 */ /* 0x000e64000800017f */
[----:B-1----:R-:W-:Y:S05]  /*7130*/  @!P0 BRA `(.L_x_170) ;  /* 0x0000000c00b48947 */ /* 0x002fea0003800000 */
.L_x_190:
[----:B-1----:R-:W-:Y:S01]  /*7140*/  PRMT R15, R9, 0x9910, RZ ;  /* 0x00009910090f7816 */ /* 0x002fe200000000ff */
[----:B0-----:R0:W-:Y:S03]  /*7150*/  @!P1 SYNCS.ARRIVE.TRANS64 RZ, [R24+URZ], R20 ;  /* 0x0000001418ff99a7 */ /* 0x0011e6000800003f */
[----:B------:R-:W-:-:S13]  /*7160*/  ISETP.NE.AND P0, PT, R15, 0x2, PT ;  /* 0x000000020f00780c */ /* 0x000fda0003f05270 */
[----:B0-----:R-:W-:Y:S05]  /*7170*/  @P0 BRA `(.L_x_171) ;  /* 0x0000000000040947 */ /* 0x001fea0003800000 */
[----:B------:R-:W-:Y:S01]  /*7180*/  BPT.TRAP 0x1 ;  /* 0x000000040000795c */ /* 0x000fe20000300000 */
.L_x_171:
[----:B------:R-:W-:Y:S01]  /*7190*/  IMAD R15, R14, 0x2000, R13 ;  /* 0x000020000e0f7824 */ /* 0x000fe200078e020d */
[----:B------:R-:W-:Y:S01]  /*71a0*/  R2UR UR25, R24 ;  /* 0x00000000181972ca */ /* 0x000fe200000e0000 */
[--C-:B------:R-:W-:Y:S01]  /*71b0*/  IMAD R20, R14, 0x4000, R23.reuse ;  /* 0x000040000e147824 */ /* 0x100fe200078e0217 */
[----:B------:R-:W-:Y:S01]  /*71c0*/  R2UR UR28, R6 ;  /* 0x00000000061c72ca */ /* 0x000fe200000e0000 */
[----:B------:R-:W-:Y:S01]  /*71d0*/  IMAD R15, R15, 0x2, R23 ;  /* 0x000000020f0f7824 */ /* 0x000fe200078e0217 */
[----:B------:R-:W-:Y:S01]  /*71e0*/  UIADD3 UR4, UP0, UR22, 0xf0, URZ ;  /* 0x000000f016047890 */ /* 0x000fe2000ff1e03f */
[----:B------:R-:W-:Y:S01]  /*71f0*/  VIADD R5, R5, 0xffffffff ;  /* 0xffffffff05057836 */ /* 0x000fe20000000000 */
[----:B------:R-:W-:Y:S01]  /*7200*/  R2UR UR24, R20 ;  /* 0x00000000141872ca */ /* 0x000fe200000e0000 */
[----:B------:R-:W-:Y:S01]  /*7210*/  UIADD3 UR30, UP1, UR22, 0x1f0, URZ ;  /* 0x000001f0161e7890 */ /* 0x000fe2000ff3e03f */
[----:B------:R-:W-:Y:S01]  /*7220*/  R2UR UR8, R15 ;  /* 0x000000000f0872ca */ /* 0x000fe200000e0000 */
[----:B------:R-:W-:Y:S01]  /*7230*/  UIADD3.X UR5, URZ, UR23, URZ, UP0, !UPT ;  /* 0x000000173f057290 */ /* 0x000fe200087fe43f */
[----:B------:R-:W-:Y:S01]  /*7240*/  R2UR UR19, R4 ;  /* 0x00000000041372ca */ /* 0x000fe200000e0000 */
[----:B------:R-:W-:Y:S01]  /*7250*/  UIADD3.X UR31, URZ, UR23, URZ, UP1, !UPT ;  /* 0x000000173f1f7290 */ /* 0x000fe20008ffe43f */
[----:B------:R-:W-:Y:S01]  /*7260*/  R2UR UR26, R25 ;  /* 0x00000000191a72ca */ /* 0x000fe200000e0000 */
[----:B------:R-:W-:Y:S01]  /*7270*/  VIADD R14, R14, 0x1 ;  /* 0x000000010e0e7836 */ /* 0x000fe20000000000 */
[----:B------:R-:W-:Y:S01]  /*7280*/  R2UR UR27, R21 ;  /* 0x00000000151b72ca */ /* 0x000fe200000e0000 */
[----:B------:R-:W-:Y:S01]  /*7290*/  UMOV UR6, 0x0 ;  /* 0x0000000000067882 */ /* 0x000fe20000000000 */
[----:B------:R-:W-:Y:S01]  /*72a0*/  R2UR UR18, R22 ;  /* 0x00000000161272ca */ /* 0x000fe200000e0000 */
[----:B------:R-:W-:Y:S01]  /*72b0*/  UMOV UR7, 0x10000000 ;  /* 0x1000000000077882 */ /* 0x000fe20000000000 */
[----:B------:R-:W-:Y:S01]  /*72c0*/  R2UR UR10, R26 ;  /* 0x000000001a0a72ca */ /* 0x000fe200000e0000 */
[----:B------:R-:W-:Y:S01]  /*72d0*/  UIADD3 UR24, UR24, 0x100, URZ ;  /* 0x0000010018187890 */ /* 0x000fe2000fffe03f */
[----:B------:R-:W-:Y:S01]  /*72e0*/  ISETP.GT.AND P1, PT, R5, 0x1, PT ;  /* 0x000000010500780c */ /* 0x000fe20003f24270 */
[----:B------:R-:W-:Y:S01]  /*72f0*/  UIADD3 UR16, UR8, 0x14100, URZ ;  /* 0x0001410008107890 */ /* 0x000fe2000fffe03f */
[----:B------:R-:W-:Y:S01]  /*7300*/  ISETP.NE.AND P0, PT, R14, 0x5, PT ;  /* 0x000000050e00780c */ /* 0x000fe20003f05270 */
[----:B------:R-:W-:Y:S01]  /*7310*/  UIADD3 UR8, UR8, 0x16100, URZ ;  /* 0x0001610008087890 */ /* 0x000fe2000fffe03f */
[----:B------:R-:W-:Y:S01]  /*7320*/  VIADD R4, R4, 0x40 ;  /* 0x0000004004047836 */ /* 0x000fe20000000000 */
[----:B------:R-:W-:Y:S01]  /*7330*/  UMOV UR21, 0xff0000 ;  /* 0x00ff000000157882 */ /* 0x000fe20000000000 */
[----:B------:R-:W-:Y:S01]  /*7340*/  UMOV UR17, UR25 ;  /* 0x0000001900117c82 */ /* 0x000fe20008000000 */
[----:B------:R-:W-:Y:S01]  /*7350*/  UMOV UR20, UR28 ;  /* 0x0000001c00147c82 */ /* 0x000fe20008000000 */
[----:B------:R-:W-:Y:S01]  /*7360*/  UMOV UR9, UR25 ;  /* 0x0000001900097c82 */ /* 0x000fe20008000000 */
[----:B------:R-:W-:Y:S01]  /*7370*/  UMOV UR11, UR19 ;  /* 0x00000013000b7c82 */ /* 0x000fe20008000000 */
[----:B------:R0:W-:Y:S01]  /*7380*/  UTMALDG.3D [UR24], [UR4], desc[UR6] ;  /* 0x00000618040075b4 */ /* 0x0001e20008011000 */
[----:B------:R-:W-:Y:S01]  /*7390*/  UMOV UR12, UR28 ;  /* 0x0000001c000c7c82 */ /* 0x000fe20008000000 */
[----:B------:R-:W-:Y:S01]  /*73a0*/  SEL R20, RZ, 0x1, P0 ;  /* 0x00000001ff147807 */ /* 0x000fe20000000000 */
[----:B------:R-:W-:Y:S01]  /*73b0*/  VIADD R25, R25, 0x40 ;  /* 0x0000004019197836 */ /* 0x000fe20000000000 */
[----:B------:R-:W-:-:S02]  /*73c0*/  SEL R14, R14, RZ, P0 ;  /* 0x000000ff0e0e7207 */ /* 0x000fc40000000000 */
[----:B------:R-:W-:Y:S01]  /*73d0*/  LOP3.LUT R7, R7, R20, RZ, 0x3c, !PT ;  /* 0x0000001407077212 */ /* 0x000fe200078e3cff */
[----:B------:R0:W-:Y:S01]  /*73e0*/  UTMALDG.3D.MULTICAST [UR16], [UR30], UR21, desc[UR6] ;  /* 0x000006101e0073b4 */ /* 0x0001e20008011815 */
[----:B------:R0:W-:Y:S02]  /*73f0*/  UTMALDG.3D.MULTICAST [UR8], [UR30], UR21, desc[UR6] ;  /* 0x000006081e0073b4 */ /* 0x0001e40008011815 */
[----:B0-----:R-:W-:Y:S05]  /*7400*/  @P1 BRA `(.L_x_172) ;  /* 0xfffffffc00281947 */ /* 0x001fea000383ffff */
.L_x_169:
[----:B------:R-:W-:Y:S05]  /*7410*/  BSYNC B1 ;  /* 0x0000000000017941 */ /* 0x000fea0003800000 */
.L_x_168:
[----:B------:R-:W-:Y:S01]  /*7420*/  LOP3.LUT P1, RZ, R10, 0xff, RZ, 0xc0, !PT ;  /* 0x000000ff0aff7812 */ /* 0x000fe2000782c0ff */
[C---:B------:R-:W-:Y:S01]  /*7430*/  IMAD.IADD R7, R11.reuse, 0x1, R8 ;  /* 0x000000010b077824 */ /* 0x040fe200078e0208 */
[----:B------:R-:W-:Y:S01]  /*7440*/  ULDC.64 UR4, c[0x0][0x650] ;  /* 0x0001940000047ab9 */ /* 0x000fe20000000a00 */
[----:B------:R-:W-:Y:S01]  /*7450*/  ISETP.GE.U32.AND P2, PT, R11, 0x5, PT ;  /* 0x000000050b00780c */ /* 0x000fe20003f46070 */
[----:B------:R-:W-:Y:S01]  /*7460*/  BSSY B1, `(.L_x_173) ;  /* 0x000006c000017945 */ /* 0x000fe20003800000 */
[----:B------:R-:W-:Y:S01]  /*7470*/  IMAD.MOV.U32 R21, RZ, RZ, -0x1 ;  /* 0xffffffffff157424 */ /* 0x000fe200078e00ff */
[----:B------:R-:W-:Y:S01]  /*7480*/  ISETP.GT.U32.AND P0, PT, R7, 0x4, PT ;  /* 0x000000040700780c */ /* 0x000fe20003f04070 */
[----:B------:R-:W-:Y:S01]  /*7490*/  IMAD.MOV.U32 R20, RZ, RZ, -0x1 ;  /* 0xffffffffff147424 */ /* 0x000fe200078e00ff */
[----:B------:R-:W-:Y:S02]  /*74a0*/  PRMT R10, RZ, 0x7610, R10 ;  /* 0x00007610ff0a7816 */ /* 0x000fe4000000000a */
[----:B------:R-:W-:-:S03]  /*74b0*/  ISETP.LT.U32.AND P0, PT, R11, 0x5, P0 ;  /* 0x000000050b00780c */ /* 0x000fc60000701070 */
[----:B------:R-:W0:Y:S01]  /*74c0*/  @P1 S2R R5, SR_CgaCtaId ;  /* 0x0000000000051919 */ /* 0x000e220000008800 */
[----:B------:R-:W-:-:S04]  /*74d0*/  @P1 MOV R4, 0x400 ;  /* 0x0000040000041802 */ /* 0x000fc80000000f00 */
[----:B0-----:R-:W-:Y:S01]  /*74e0*/  @P1 LEA R6, R5, R4, 0x18 ;  /* 0x0000000405061211 */ /* 0x001fe200078ec0ff */
[----:B------:R-:W-:Y:S01]  /*74f0*/  IMAD.WIDE.U32 R4, R7, -0x33333333, RZ ;  /* 0xcccccccd07047825 */ /* 0x000fe200078e00ff */
[----:B------:R-:W-:Y:S02]  /*7500*/  SEL R4, RZ, 0x1, !P0 ;  /* 0x00000001ff047807 */ /* 0x000fe40004000000 */
[----:B------:R0:W-:Y:S01]  /*7510*/  @P1 SYNCS.ARRIVE.TRANS64.A1T0 RZ, [R6+URZ+0x68], RZ ;  /* 0x000068ff06ff19a7 */ /* 0x0001e2000810003f */
[----:B------:R-:W-:Y:S02]  /*7520*/  IADD3 R16, P1, R16, UR36, RZ ;  /* 0x0000002410107c10 */ /* 0x000fe4000ff3e0ff */
[----:B------:R-:W-:Y:S02]  /*7530*/  LOP3.LUT R3, R3, R4, RZ, 0x3c, !PT ;  /* 0x0000000403037212 */ /* 0x000fe400078e3cff */
[----:B------:R-:W-:Y:S02]  /*7540*/  IADD3.X R17, R17, UR42, RZ, P1, !PT ;  /* 0x0000002a11117c10 */ /* 0x000fe40008ffe4ff */
[----:B------:R-:W-:-:S02]  /*7550*/  ISETP.GE.U32.AND P0, PT, R16, UR4, PT ;  /* 0x0000000410007c0c */ /* 0x000fc4000bf06070 */
[----:B0-----:R-:W-:Y:S02]  /*7560*/  SHF.R.U32.HI R6, RZ, 0x2, R5 ;  /* 0x00000002ff067819 */ /* 0x001fe40000011605 */
[----:B------:R-:W-:Y:S02]  /*7570*/  ISETP.GE.U32.AND.EX P0, PT, R17, UR5, PT, P0 ;  /* 0x0000000511007c0c */ /* 0x000fe4000bf06100 */
[----:B------:R-:W-:Y:S01]  /*7580*/  @P2 LOP3.LUT R3, R3, 0x1, R6, 0x78, !PT ;  /* 0x0000000103032812 */ /* 0x000fe200078e7806 */
[----:B------:R-:W-:Y:S01]  /*7590*/  IMAD R8, R6, -0x5, R7 ;  /* 0xfffffffb06087824 */ /* 0x000fe200078e0207 */
[----:B------:R-:W-:Y:S01]  /*75a0*/  PRMT R4, RZ, 0x7610, R4 ;  /* 0x00007610ff047816 */ /* 0x000fe20000000004 */
[----:B------:R-:W-:-:S08]  /*75b0*/  IMAD.MOV.U32 R6, RZ, RZ, -0x1 ;  /* 0xffffffffff067424 */ /* 0x000fd000078e00ff */
[----:B------:R-:W-:Y:S05]  /*75c0*/  @P0 BRA `(.L_x_174) ;  /* 0x0000000400540947 */ /* 0x000fea0003800000 */
[----:B------:R-:W0:Y:S01]  /*75d0*/  S2R R15, SR_CTAID.X ;  /* 0x00000000000f7919 */ /* 0x000e220000002500 */
[----:B------:R-:W-:Y:S01]  /*75e0*/  ULDC.64 UR4, c[0x0][0x628] ;  /* 0x00018a0000047ab9 */ /* 0x000fe20000000a00 */
[----:B------:R-:W-:Y:S01]  /*75f0*/  ULDC UR7, c[0x0][0x630] ;  /* 0x00018c0000077ab9 */ /* 0x000fe20000000800 */
[----:B------:R-:W-:Y:S01]  /*7600*/  ISETP.NE.U32.AND P0, PT, RZ, UR4, PT ;  /* 0x00000004ff007c0c */ /* 0x000fe2000bf05070 */
[----:B------:R-:W1:Y:S01]  /*7610*/  S2R R20, SR_CTAID.Y ;  /* 0x0000000000147919 */ /* 0x000e620000002600 */
[----:B------:R-:W-:Y:S01]  /*7620*/  ULDC UR8, c[0x0][0x150] ;  /* 0x0000540000087ab9 */ /* 0x000fe20000000800 */
[----:B------:R-:W-:Y:S01]  /*7630*/  IMAD.MOV.U32 R4, RZ, RZ, R16 ;  /* 0x000000ffff047224 */ /* 0x000fe200078e0010 */
[----:B------:R-:W-:Y:S01]  /*7640*/  ISETP.NE.AND.EX P0, PT, RZ, UR5, PT, P0 ;  /* 0x00000005ff007c0c */ /* 0x000fe2000bf05300 */
[----:B------:R-:W-:Y:S01]  /*7650*/  IMAD.MOV.U32 R5, RZ, RZ, R17 ;  /* 0x000000ffff057224 */ /* 0x000fe200078e0011 */
[----:B0-----:R-:W-:-:S11]  /*7660*/  I2FP.F32.U32 R22, R15 ;  /* 0x0000000f00167245 */ /* 0x001fd60000201000 */
[----:B------:R-:W-:Y:S05]  /*7670*/  @!P0 BRA `(.L_x_175) ;  /* 0x0000000000288947 */ /* 0x000fea0003800000 */
[----:B------:R-:W-:Y:S02]  /*7680*/  ULDC UR6, c[0x0][0x634] ;  /* 0x00018d0000067ab9 */ /* 0x000fe40000000800 */
[----:B------:R-:W-:-:S05]  /*7690*/  IADD3 R5, P0, R16, UR6, RZ ;  /* 0x0000000610057c10 */ /* 0x000fca000ff1e0ff */
[----:B------:R-:W-:-:S04]  /*76a0*/  IMAD.X R21, RZ, RZ, R17, P0 ;  /* 0x000000ffff157224 */ /* 0x000fc800000e0611 */
[----:B------:R-:W-:-:S04]  /*76b0*/  IMAD.WIDE.U32 R6, R21, UR4, RZ ;  /* 0x0000000415067c25 */ /* 0x000fc8000f8e00ff */
[----:B------:R-:W-:-:S04]  /*76c0*/  IMAD.WIDE.U32 R6, P0, R5, UR5, R6 ;  /* 0x0000000505067c25 */ /* 0x000fc8000f800006 */
[----:B------:R-:W-:-:S04]  /*76d0*/  IMAD.WIDE.U32 R4, R5, UR4, RZ ;  /* 0x0000000405047c25 */ /* 0x000fc8000f8e00ff */
[----:B------:R-:W-:Y:S01]  /*76e0*/  IMAD.MOV.U32 R4, RZ, RZ, R7 ;  /* 0x000000ffff047224 */ /* 0x000fe200078e0007 */
[----:B------:R-:W-:Y:S01]  /*76f0*/  IADD3 RZ, P1, R5, R6, RZ ;  /* 0x0000000605ff7210 */ /* 0x000fe20007f3e0ff */
[----:B------:R-:W-:-:S04]  /*7700*/  IMAD.X R5, RZ, RZ, RZ, P0 ;  /* 0x000000ffff057224 */ /* 0x000fc800000e06ff */
[----:B------:R-:W-:-:S08]  /*7710*/  IMAD.WIDE.U32.X R4, R21, UR5, R4, P1 ;  /* 0x0000000515047c25 */ /* 0x000fd000088e0404 */
.L_x_175:
[--C-:B------:R-:W-:Y:S01]  /*7720*/  SHF.R.U64 R14, R4, UR7, R5.reuse ;  /* 0x00000007040e7c19 */ /* 0x100fe20008001205 */
[----:B------:R-:W-:Y:S01]  /*7730*/  FMUL R22, R22, UR8 ;  /* 0x0000000816167c20 */ /* 0x000fe20008400000 */
[----:B------:R-:W-:Y:S01]  /*7740*/  SHF.R.U32.HI R4, RZ, UR7, R5 ;  /* 0x00000007ff047c19 */ /* 0x000fe20008011605 */
[----:B------:R-:W0:Y:S01]  /*7750*/  LDC R6, c[0x0][0x144] ;  /* 0x00005100ff067b82 */ /* 0x000e220000000800 */
[----:B------:R-:W-:Y:S01]  /*7760*/  IADD3 R5, P0, RZ, -R14, RZ ;  /* 0x8000000eff057210 */ /* 0x000fe20007f1e0ff */
[----:B------:R-:W-:Y:S01]  /*7770*/  ULDC UR6, c[0x0][0x154] ;  /* 0x0000550000067ab9 */ /* 0x000fe20000000800 */
[----:B-1----:R-:W-:Y:S01]  /*7780*/  I2FP.F32.U32 R7, R20 ;  /* 0x0000001400077245 */ /* 0x002fe20000201000 */
[----:B------:R-:W1:Y:S01]  /*7790*/  F2I.U32.TRUNC.NTZ R22, R22 ;  /* 0x0000001600167305 */ /* 0x000e62000020f000 */
[----:B------:R-:W-:Y:S01]  /*77a0*/  ULDC.64 UR4, c[0x0][0x620] ;  /* 0x0001880000047ab9 */ /* 0x000fe20000000a00 */
[----:B------:R-:W-:Y:S01]  /*77b0*/  IMAD.X R4, RZ, RZ, ~R4, P0 ;  /* 0x000000ffff047224 */ /* 0x000fe200000e0e04 */
[----:B------:R-:W-:Y:S01]  /*77c0*/  ISETP.NE.AND P2, PT, R2, 0x1, PT ;  /* 0x000000010200780c */ /* 0x000fe20003f45270 */
[----:B------:R-:W-:Y:S01]  /*77d0*/  FMUL R23, R7, UR6 ;  /* 0x0000000607177c20 */ /* 0x000fe20008400000 */
[----:B------:R-:W2:Y:S01]  /*77e0*/  LDC R25, c[0x0][0x148] ;  /* 0x00005200ff197b82 */ /* 0x000ea20000000800 */
[----:B------:R-:W-:Y:S01]  /*77f0*/  IMAD R4, R4, UR4, RZ ;  /* 0x0000000404047c24 */ /* 0x000fe2000f8e02ff */
[----:B------:R-:W-:-:S02]  /*7800*/  ULDC.64 UR6, c[0x0][0x640] ;  /* 0x0001900000067ab9 */ /* 0x000fc40000000a00 */
[----:B------:R-:W-:Y:S01]  /*7810*/  ISETP.NE.U32.AND P0, PT, RZ, UR6, PT ;  /* 0x00000006ff007c0c */ /* 0x000fe2000bf05070 */
[----:B------:R-:W3:Y:S01]  /*7820*/  F2I.U32.TRUNC.NTZ R23, R23 ;  /* 0x0000001700177305 */ /* 0x000ee2000020f000 */
[C---:B------:R-:W-:Y:S02]  /*7830*/  IMAD R7, R5.reuse, UR5, R4 ;  /* 0x0000000505077c24 */ /* 0x040fe4000f8e0204 */
[----:B------:R-:W-:Y:S01]  /*7840*/  IMAD.WIDE.U32 R4, R5, UR4, R16 ;  /* 0x0000000405047c25 */ /* 0x000fe2000f8e0010 */
[----:B------:R-:W-:Y:S01]  /*7850*/  ULDC UR4, c[0x0][0x618] ;  /* 0x0001860000047ab9 */ /* 0x000fe20000000800 */
[----:B------:R-:W-:Y:S02]  /*7860*/  ISETP.NE.AND.EX P0, PT, RZ, UR7, PT, P0 ;  /* 0x00000007ff007c0c */ /* 0x000fe4000bf05300 */
[----:B------:R-:W-:Y:S02]  /*7870*/  IMAD.IADD R5, R5, 0x1, R7 ;  /* 0x0000000105057824 */ /* 0x000fe400078e0207 */
[----:B-1----:R-:W-:-:S03]  /*7880*/  IMAD.MOV R22, RZ, RZ, -R22 ;  /* 0x000000ffff167224 */ /* 0x002fc600078e0a16 */
[----:B------:R-:W-:Y:S01]  /*7890*/  SHF.R.U64 R21, R4, UR4, R5 ;  /* 0x0000000404157c19 */ /* 0x000fe20008001205 */
[----:B0-----:R-:W-:Y:S01]  /*78a0*/  IMAD R15, R6, R22, R15 ;  /* 0x00000016060f7224 */ /* 0x001fe200078e020f */
[----:B------:R-:W-:Y:S01]  /*78b0*/  SHF.R.U32.HI R4, RZ, UR4, R5 ;  /* 0x00000004ff047c19 */ /* 0x000fe20008011605 */
[----:B------:R-:W-:Y:S01]  /*78c0*/  ULDC UR4, c[0x0][0x608] ;  /* 0x0001820000047ab9 */ /* 0x000fe20000000800 */
[----:B---3--:R-:W-:Y:S02]  /*78d0*/  IMAD.MOV R6, RZ, RZ, -R23 ;  /* 0x000000ffff067224 */ /* 0x008fe400078e0a17 */
[--C-:B------:R-:W-:Y:S02]  /*78e0*/  SHF.R.U64 R22, R21, UR4, R4.reuse ;  /* 0x0000000415167c19 */ /* 0x100fe40008001204 */
[----:B------:R-:W-:Y:S01]  /*78f0*/  SHF.R.U32.HI R5, RZ, UR4, R4 ;  /* 0x00000004ff057c19 */ /* 0x000fe20008011604 */
[----:B------:R-:W-:Y:S01]  /*7900*/  ULDC UR4, c[0x0][0x658] ;  /* 0x0001960000047ab9 */ /* 0x000fe20000000800 */
[----:B--2---:R-:W-:-:S02]  /*7910*/  @P2 IMAD R15, R25, R6, R20 ;  /* 0x00000006190f2224 */ /* 0x004fc400078e0214 */
[--C-:B------:R-:W-:Y:S02]  /*7920*/  SHF.R.U64 R20, R22, UR4, R5.reuse ;  /* 0x0000000416147c19 */ /* 0x100fe40008001205 */
[----:B------:R-:W-:-:S03]  /*7930*/  SHF.R.U32.HI R23, RZ, UR4, R5 ;  /* 0x00000004ff177c19 */ /* 0x000fc60008011605 */
[----:B------:R-:W-:Y:S02]  /*7940*/  IMAD.MOV.U32 R6, RZ, RZ, R20 ;  /* 0x000000ffff067224 */ /* 0x000fe400078e0014 */
[----:B------:R-:W-:Y:S01]  /*7950*/  IMAD.MOV.U32 R5, RZ, RZ, R23 ;  /* 0x000000ffff057224 */ /* 0x000fe200078e0017 */
[----:B------:R-:W-:Y:S06]  /*7960*/  @!P0 BRA `(.L_x_176) ;  /* 0x00000000002c8947 */ /* 0x000fec0003800000 */
        /* <DEDUP_REMOVED lines=9> */
[----:B------:R-:W-:-:S04]  /*7a00*/  IMAD.WIDE.U32.X R4, R23, UR7, R4, P1 ;  /* 0x0000000717047c25 */ /* 0x000fc800088e0404 */
[----:B------:R-:W-:-:S07]  /*7a10*/  IMAD.MOV.U32 R6, RZ, RZ, R4 ;  /* 0x000000ffff067224 */ /* 0x000fce00078e0004 */
.L_x_176:
[----:B------:R-:W-:Y:S01]  /*7a20*/  ULDC UR4, c[0x0][0x648] ;  /* 0x0001920000047ab9 */ /* 0x000fe20000000800 */
[----:B------:R-:W-:Y:S01]  /*7a30*/  LOP3.LUT R4, R22, UR14, RZ, 0xc0, !PT ;  /* 0x0000000e16047c12 */ /* 0x000fe2000f8ec0ff */
[----:B------:R-:W-:Y:S01]  /*7a40*/  ULDC UR5, c[0x0][0x610] ;  /* 0x0001840000057ab9 */ /* 0x000fe20000000800 */
[----:B------:R-:W-:Y:S01]  /*7a50*/  SHF.R.U64 R5, R6, UR4, R5 ;  /* 0x0000000406057c19 */ /* 0x000fe20008001205 */
[----:B------:R-:W-:Y:S01]  /*7a60*/  ULDC UR4, c[0x0][0x638] ;  /* 0x00018e0000047ab9 */ /* 0x000fe20000000800 */
[----:B------:R-:W-:-:S03]  /*7a70*/  LOP3.LUT R21, R21, UR13, RZ, 0xc0, !PT ;  /* 0x0000000d15157c12 */ /* 0x000fc6000f8ec0ff */
[----:B------:R-:W-:Y:S02]  /*7a80*/  IMAD.MOV R7, RZ, RZ, -R5 ;  /* 0x000000ffff077224 */ /* 0x000fe400078e0a05 */
[----:B------:R-:W-:Y:S02]  /*7a90*/  IMAD R4, R5, UR15, R4 ;  /* 0x0000000f05047c24 */ /* 0x000fe4000f8e0204 */
[----:B------:R-:W-:Y:S01]  /*7aa0*/  IMAD R20, R7, UR4, R20 ;  /* 0x0000000407147c24 */ /* 0x000fe2000f8e0214 */
[----:B------:R-:W-:Y:S01]  /*7ab0*/  ULDC UR4, c[0x0][0x600] ;  /* 0x0001800000047ab9 */ /* 0x000fe20000000800 */
[----:B------:R-:W-:Y:S02]  /*7ac0*/  IMAD R15, R4, UR5, R15 ;  /* 0x00000005040f7c24 */ /* 0x000fe4000f8e020f */
[----:B------:R-:W-:Y:S02]  /*7ad0*/  IMAD R6, R20, UR4, R21 ;  /* 0x0000000414067c24 */ /* 0x000fe4000f8e0215 */
[----:B------:R-:W-:-:S03]  /*7ae0*/  IMAD.MOV.U32 R4, RZ, RZ, 0x1 ;  /* 0x00000001ff047424 */ /* 0x000fc600078e00ff */
[----:B------:R-:W-:Y:S02]  /*7af0*/  SEL R20, R6, R15, !P2 ;  /* 0x0000000f06147207 */ /* 0x000fe40005000000 */
[----:B------:R-:W-:Y:S01]  /*7b00*/  SEL R21, R15, R6, !P2 ;  /* 0x000000060f157207 */ /* 0x000fe20005000000 */
[----:B------:R-:W-:-:S07]  /*7b10*/  IMAD.MOV.U32 R6, RZ, RZ, R14 ;  /* 0x000000ffff067224 */ /* 0x000fce00078e000e */
.L_x_174:
[----:B------:R-:W-:Y:S05]  /*7b20*/  BSYNC B1 ;  /* 0x0000000000017941 */ /* 0x000fea0003800000 */
.L_x_173:
[----:B------:R-:W-:-:S13]  /*7b30*/  LOP3.LUT P0, RZ, R4, 0xff, RZ, 0xc0, !PT ;  /* 0x000000ff04ff7812 */ /* 0x000fda000780c0ff */
[----:B------:R-:W-:Y:S05]  /*7b40*/  @P0 BRA `(.L_x_177) ;  /* 0xfffffff400180947 */ /* 0x000fea000383ffff */
[----:B------:R-:W-:Y:S05]  /*7b50*/  BSYNC B0 ;  /* 0x0000000000007941 */ /* 0x000fea0003800000 */
.L_x_166:
[----:B------:R-:W-:-:S03]  /*7b60*/  UMOV UR4, 0xffffffff ;  /* 0xffffffff00047882 */ /* 0x000fc60000000000 */
[----:B------:R-:W-:Y:S05]  /*7b70*/  BRA.DIV UR4, `(.L_x_178) ;  /* 0x0000000604387947 */ /* 0x000fea000b800000 */
[----:B------:R-:W-:-:S13]  /*7b80*/  ELECT P6, URZ, PT ;  /* 0x00000000003f782f */ /* 0x000fda00038c0000 */
.L_x_193:
[----:B------:R-:W-:Y:S04]  /*7b90*/  BSSY B0, `(.L_x_179) ;  /* 0x0000034000007945 */ /* 0x000fe80003800000 */
[----:B------:R-:W-:Y:S05]  /*7ba0*/  @!P6 BRA `(.L_x_180) ;  /* 0x0000000000c8e947 */ /* 0x000fea0003800000 */
[----:B------:R-:W-:-:S04]  /*7bb0*/  LOP3.LUT R18, R18, 0x2, RZ, 0xfc, !PT ;  /* 0x0000000212127812 */ /* 0x000fc800078efcff */
[----:B------:R-:W-:-:S13]  /*7bc0*/  ISETP.NE.AND P0, PT, R18, 0x3, PT ;  /* 0x000000031200780c */ /* 0x000fda0003f05270 */
[----:B------:R-:W-:Y:S05]  /*7bd0*/  @!P0 BRA `(.L_x_181) ;  /* 0x0000000000048947 */ /* 0x000fea0003800000 */
[----:B------:R-:W-:Y:S01]  /*7be0*/  BPT.TRAP 0x1 ;  /* 0x000000040000795c */ /* 0x000fe20000300000 */
.L_x_181:
[----:B------:R-:W0:Y:S01]  /*7bf0*/  S2R R5, SR_CgaCtaId ;  /* 0x0000000000057919 */ /* 0x000e220000008800 */
[----:B------:R-:W-:Y:S02]  /*7c00*/  MOV R0, 0x400 ;  /* 0x0000040000007802 */ /* 0x000fe40000000f00 */
[----:B------:R-:W-:Y:S02]  /*7c10*/  SHF.L.U32 R2, R3, 0x1f, RZ ;  /* 0x0000001f03027819 */ /* 0x000fe400000006ff */
[----:B0-----:R-:W-:-:S05]  /*7c20*/  LEA R5, R5, R0, 0x18 ;  /* 0x0000000005057211 */ /* 0x001fca00078ec0ff */
[----:B------:R-:W-:-:S04]  /*7c30*/  VIADD R5, R5, 0x28 ;  /* 0x0000002805057836 */ /* 0x000fc80000000000 */
[C---:B------:R-:W-:Y:S02]  /*7c40*/  IMAD R7, R8.reuse, 0x8, R5 ;  /* 0x0000000808077824 */ /* 0x040fe400078e0205 */
[----:B------:R-:W-:Y:S02]  /*7c50*/  VIADD R8, R8, 0x1 ;  /* 0x0000000108087836 */ /* 0x000fe40000000000 */
[----:B------:R-:W0:Y:S03]  /*7c60*/  SYNCS.PHASECHK.TRANS64.TRYWAIT P0, [R7+URZ], R2 ;  /* 0x00000002070075a7 */ /* 0x000e26000800017f */
[----:B------:R-:W-:-:S04]  /*7c70*/  ISETP.NE.AND P1, PT, R8, 0x5, PT ;  /* 0x000000050800780c */ /* 0x000fc80003f25270 */
[----:B------:R-:W-:Y:S02]  /*7c80*/  SEL R0, RZ, 0x1, P1 ;  /* 0x00000001ff007807 */ /* 0x000fe40000800000 */
[----:B------:R-:W-:Y:S02]  /*7c90*/  SEL R8, R8, RZ, P1 ;  /* 0x000000ff08087207 */ /* 0x000fe40000800000 */
[----:B------:R-:W-:-:S03]  /*7ca0*/  LOP3.LUT R9, R3, R0, RZ, 0x3c, !PT ;  /* 0x0000000003097212 */ /* 0x000fc600078e3cff */
[----:B------:R-:W-:Y:S01]  /*7cb0*/  IMAD R6, R8, 0x8, R5 ;  /* 0x0000000808067824 */ /* 0x000fe200078e0205 */
[----:B------:R-:W-:Y:S01]  /*7cc0*/  SHF.L.U32 R3, R9, 0x1f, RZ ;  /* 0x0000001f09037819 */ /* 0x000fe200000006ff */
[----:B0-----:R-:W-:Y:S06]  /*7cd0*/  @!P0 BRA `(.L_x_182) ;  /* 0x0000000400008947 */ /* 0x001fec0003800000 */
.L_x_194:
[----:B------:R-:W1:Y:S01]  /*7ce0*/  SYNCS.PHASECHK.TRANS64.TRYWAIT P0, [R6+URZ], R3 ;  /* 0x00000003060075a7 */ /* 0x000e62000800017f */
[----:B------:R-:W-:-:S05]  /*7cf0*/  VIADD R0, R8, 0x1 ;  /* 0x0000000108007836 */ /* 0x000fca0000000000 */
[----:B------:R-:W-:-:S04]  /*7d00*/  ISETP.NE.AND P1, PT, R0, 0x5, PT ;  /* 0x000000050000780c */ /* 0x000fc80003f25270 */
[----:B0-----:R-:W-:Y:S02]  /*7d10*/  SEL R2, RZ, 0x1, P1 ;  /* 0x00000001ff027807 */ /* 0x001fe40000800000 */
[----:B------:R-:W-:Y:S02]  /*7d20*/  SEL R0, R0, RZ, P1 ;  /* 0x000000ff00007207 */ /* 0x000fe40000800000 */
[----:B------:R-:W-:-:S03]  /*7d30*/  LOP3.LUT R9, R9, R2, RZ, 0x3c, !PT ;  /* 0x0000000209097212 */ /* 0x000fc600078e3cff */
[----:B------:R-:W-:Y:S01]  /*7d40*/  IMAD R7, R0, 0x8, R5 ;  /* 0x0000000800077824 */ /* 0x000fe200078e0205 */
[----:B------:R-:W-:Y:S01]  /*7d50*/  SHF.L.U32 R4, R9, 0x1f, RZ ;  /* 0x0000001f09047819 */ /* 0x000fe200000006ff */
[----:B-1----:R-:W-:Y:S06]  /*7d60*/  @!P0 BRA `(.L_x_183) ;  /* 0x0000000000f08947 */ /* 0x002fec0003800000 */
.L_x_195:
[----:B------:R-:W1:Y:S01]  /*7d70*/  SYNCS.PHASECHK.TRANS64.TRYWAIT P0, [R7+URZ], R4 ;  /* 0x00000004070075a7 */ /* 0x000e62000800017f */
[----:B------:R-:W-:-:S05]  /*7d80*/  VIADD R0, R0, 0x1 ;  /* 0x0000000100007836 */ /* 0x000fca0000000000 */
[----:B------:R-:W-:-:S04]  /*7d90*/  ISETP.NE.AND P1, PT, R0, 0x5, PT ;  /* 0x000000050000780c */ /* 0x000fc80003f25270 */
[----:B------:R-:W-:Y:S02]  /*7da0*/  SEL R2, RZ, 0x1, P1 ;  /* 0x00000001ff027807 */ /* 0x000fe40000800000 */
[----:B------:R-:W-:Y:S02]  /*7db0*/  SEL R0, R0, RZ, P1 ;  /* 0x000000ff00007207 */ /* 0x000fe40000800000 */
[----:B------:R-:W-:-:S03]  /*7dc0*/  LOP3.LUT R9, R9, R2, RZ, 0x3c, !PT ;  /* 0x0000000209097212 */ /* 0x000fc600078e3cff */
[----:B0-----:R-:W-:Y:S01]  /*7dd0*/  IMAD R6, R0, 0x8, R5 ;  /* 0x0000000800067824 */ /* 0x001fe200078e0205 */
[----:B------:R-:W-:Y:S01]  /*7de0*/  SHF.L.U32 R3, R9, 0x1f, RZ ;  /* 0x0000001f09037819 */ /* 0x000fe200000006ff */
[----:B-1----:R-:W-:Y:S06]  /*7df0*/  @!P0 BRA `(.L_x_184) ;  /* 0x0000000000e08947 */ /* 0x002fec0003800000 */
.L_x_196:
[----:B------:R-:W1:Y:S01]  /*7e00*/  SYNCS.PHASECHK.TRANS64.TRYWAIT P0, [R6+URZ], R3 ;  /* 0x00000003060075a7 */ /* 0x000e62000800017f */
[----:B------:R-:W-:-:S05]  /*7e10*/  VIADD R0, R0, 0x1 ;  /* 0x0000000100007836 */ /* 0x000fca0000000000 */
[----:B------:R-:W-:-:S04]  /*7e20*/  ISETP.NE.AND P1, PT, R0, 0x5, PT ;  /* 0x000000050000780c */ /* 0x000fc80003f25270 */
[----:B------:R-:W-:Y:S02]  /*7e30*/  SEL R2, RZ, 0x1, P1 ;  /* 0x00000001ff027807 */ /* 0x000fe40000800000 */
[----:B------:R-:W-:Y:S02]  /*7e40*/  SEL R0, R0, RZ, P1 ;  /* 0x000000ff00007207 */ /* 0x000fe40000800000 */
[----:B------:R-:W-:Y:S01]  /*7e50*/  LOP3.LUT R2, R9, R2, RZ, 0x3c, !PT ;  /* 0x0000000209027212 */ /* 0x000fe200078e3cff */
[----:B-1----:R-:W-:Y:S06]  /*7e60*/  @!P0 BRA `(.L_x_185) ;  /* 0x0000000000d88947 */ /* 0x002fec0003800000 */
.L_x_197:
[----:B------:R-:W-:Y:S01]  /*7e70*/  IMAD R5, R0, 0x8, R5 ;  /* 0x0000000800057824 */ /* 0x000fe200078e0205 */
[----:B------:R-:W-:-:S07]  /*7e80*/  SHF.L.U32 R0, R2, 0x1f, RZ ;  /* 0x0000001f02007819 */ /* 0x000fce00000006ff */
.L_x_186:
[----:B--2---:R2:W3:Y:S02]  /*7e90*/  SYNCS.PHASECHK.TRANS64.TRYWAIT P0, [R5+URZ], R0 ;  /* 0x00000000050075a7 */ /* 0x0044e4000800017f */
[----:B---3--:R-:W-:Y:S05]  /*7ea0*/  @!P0 NANOSLEEP.SYNCS 0x989680 ;  /* 0x009896800000895d */ /* 0x008fea0003900000 */
[----:B------:R-:W3:Y:S02]  /*7eb0*/  @!P0 SYNCS.PHASECHK.TRANS64 P0, [R5+URZ], R0 ;  /* 0x00000000050085a7 */ /* 0x000ee4000800007f */
[----:B---3--:R-:W-:Y:S05]  /*7ec0*/  @!P0 BRA `(.L_x_186) ;  /* 0xfffffffc00f08947 */ /* 0x008fea000383ffff */
.L_x_180:
[----:B------:R-:W-:Y:S05]  /*7ed0*/  BSYNC B0 ;  /* 0x0000000000007941 */ /* 0x000fea0003800000 */
.L_x_179:
[----:B------:R-:W-:Y:S05]  /*7ee0*/  EXIT ;  /* 0x000000000000794d */ /* 0x000fea0003800000 */
.L_x_21:
[----:B-1----:R1:W2:Y:S02]  /*7ef0*/  SYNCS.PHASECHK.TRANS64.TRYWAIT P1, [R3+URZ], R0 ;  /* 0x00000000030075a7 */ /* 0x0022a4000802017f */
[----:B--2---:R-:W-:Y:S05]  /*7f00*/  @!P1 NANOSLEEP.SYNCS 0x989680 ;  /* 0x009896800000995d */ /* 0x004fea0003900000 */
[----:B------:R-:W2:Y:S02]  /*7f10*/  @!P1 SYNCS.PHASECHK.TRANS64 P1, [R3+URZ], R0 ;  /* 0x00000000030095a7 */ /* 0x000ea4000802007f */
[----:B--2---:R-:W-:Y:S05]  /*7f20*/  @!P1 BRA `(.L_x_21) ;  /* 0xfffffffc00f09947 */ /* 0x004fea000383ffff */
[----:B------:R-:W-:Y:S05]  /*7f30*/  BRA `(.L_x_20) ;  /* 0xffffff9800247947 */ /* 0x000fea000383ffff */
.L_x_26:
[----:B-1----:R1:W2:Y:S02]  /*7f40*/  SYNCS.PHASECHK.TRANS64.TRYWAIT P1, [R5+URZ], R4 ;  /* 0x00000004050075a7 */ /* 0x0022a4000802017f */
[----:B--2---:R-:W-:Y:S05]  /*7f50*/  @!P1 NANOSLEEP.SYNCS 0x989680 ;  /* 0x009896800000995d */ /* 0x004fea0003900000 */
[----:B------:R-:W2:Y:S02]  /*7f60*/  @!P1 SYNCS.PHASECHK.TRANS64 P1, [R5+URZ], R4 ;  /* 0x00000004050095a7 */ /* 0x000ea4000802007f */
[----:B--2---:R-:W-:Y:S05]  /*7f70*/  @!P1 BRA `(.L_x_26) ;  /* 0xfffffffc00f09947 */ /* 0x004fea000383ffff */
[----:B------:R-:W-:Y:S05]  /*7f80*/  BRA `(.L_x_25) ;  /* 0xffffff9c00007947 */ /* 0x000fea000383ffff */
.L_x_167:
[----:B------:R-:W-:Y:S01]  /*7f90*/  BSSY B1, `(.L_x_187) ;  /* 0x0000006000017945 */ /* 0x000fe20003800000 */
[----:B------:R-:W-:-:S07]  /*7fa0*/  IMAD.MOV.U32 R15, RZ, RZ, -0x1 ;  /* 0xffffffffff0f7424 */ /* 0x000fce00078e00ff */
[----:B------:R-:W-:Y:S05]  /*7fb0*/  WARPSYNC.COLLECTIVE R15, `(.L_x_188) ;  /* 0x000000000f0c7348 */ /* 0x000fea0003c00000 */
[----:B------:R-:W-:Y:S02]  /*7fc0*/  ELECT P6, UR62, PT ;  /* 0x00000000003e782f */ /* 0x000fe400038c0000 */
[----:B------:R-:W-:Y:S01]  /*7fd0*/  MOV R14, UR62 ;  /* 0x0000003e000e7c02 */ /* 0x000fe20008000f00 */
[----:B------:R-:W-:Y:S10]  /*7fe0*/  ENDCOLLECTIVE ;  /* 0x000000000000791b */ /* 0x000ff40003800000 */
.L_x_188:
[----:B------:R-:W-:Y:S05]  /*7ff0*/  BSYNC B1 ;  /* 0x0000000000017941 */ /* 0x000fea0003800000 */
.L_x_187:
[----:B------:R-:W-:Y:S05]  /*8000*/  BRA `(.L_x_189) ;  /* 0xffffffec00f47947 */ /* 0x000fea000383ffff */
.L_x_170:
[----:B-1----:R1:W2:Y:S02]  /*8010*/  SYNCS.PHASECHK.TRANS64.TRYWAIT P0, [R24+URZ+0x28], R15 ;  /* 0x0000280f180075a7 */ /* 0x0022a4000800017f */
[----:B--2---:R-:W-:Y:S05]  /*8020*/  @!P0 NANOSLEEP.SYNCS 0x989680 ;  /* 0x009896800000895d */ /* 0x004fea0003900000 */
[----:B------:R-:W2:Y:S02]  /*8030*/  @!P0 SYNCS.PHASECHK.TRANS64 P0, [R24+URZ+0x28], R15 ;  /* 0x0000280f180085a7 */ /* 0x000ea4000800007f */
[----:B--2---:R-:W-:Y:S05]  /*8040*/  @!P0 BRA `(.L_x_170) ;  /* 0xfffffffc00f08947 */ /* 0x004fea000383ffff */
[----:B------:R-:W-:Y:S05]  /*8050*/  BRA `(.L_x_190) ;  /* 0xfffffff000387947 */ /* 0x000fea000383ffff */
.L_x_178:
[----:B------:R-:W-:Y:S01]  /*8060*/  BSSY B0, `(.L_x_191) ;  /* 0x0000006000007945 */ /* 0x000fe20003800000 */
[----:B------:R-:W-:-:S07]  /*8070*/  IMAD.MOV.U32 R15, RZ, RZ, -0x1 ;  /* 0xffffffffff0f7424 */ /* 0x000fce00078e00ff */
[----:B------:R-:W-:Y:S05]  /*8080*/  WARPSYNC.COLLECTIVE R15, `(.L_x_192) ;  /* 0x000000000f0c7348 */ /* 0x000fea0003c00000 */
[----:B------:R-:W-:Y:S02]  /*8090*/  ELECT P6, UR62, PT ;  /* 0x00000000003e782f */ /* 0x000fe400038c0000 */
[----:B------:R-:W-:Y:S01]  /*80a0*/  MOV R14, UR62 ;  /* 0x0000003e000e7c02 */ /* 0x000fe20008000f00 */
[----:B------:R-:W-:Y:S10]  /*80b0*/  ENDCOLLECTIVE ;  /* 0x000000000000791b */ /* 0x000ff40003800000 */
.L_x_192:
[----:B------:R-:W-:Y:S05]  /*80c0*/  BSYNC B0 ;  /* 0x0000000000007941 */ /* 0x000fea0003800000 */
.L_x_191:
[----:B------:R-:W-:Y:S05]  /*80d0*/  BRA `(.L_x_193) ;  /* 0xfffffff800ac7947 */ /* 0x000fea000383ffff */
.L_x_182:
[----:B0-----:R0:W1:Y:S02]  /*80e0*/  SYNCS.PHASECHK.TRANS64.TRYWAIT P0, [R7+URZ], R2 ;  /* 0x00000002070075a7 */ /* 0x001064000800017f */
[----:B-1----:R-:W-:Y:S05]  /*80f0*/  @!P0 NANOSLEEP.SYNCS 0x989680 ;  /* 0x009896800000895d */ /* 0x002fea0003900000 */
[----:B------:R-:W1:Y:S02]  /*8100*/  @!P0 SYNCS.PHASECHK.TRANS64 P0, [R7+URZ], R2 ;  /* 0x00000002070085a7 */ /* 0x000e64000800007f */
[----:B-1----:R-:W-:Y:S05]  /*8110*/  @!P0 BRA `(.L_x_182) ;  /* 0xfffffffc00f08947 */ /* 0x002fea000383ffff */
[----:B------:R-:W-:Y:S05]  /*8120*/  BRA `(.L_x_194) ;  /* 0xfffffff800ec7947 */ /* 0x000fea000383ffff */
.L_x_183:
[----:B0-----:R0:W1:Y:S02]  /*8130*/  SYNCS.PHASECHK.TRANS64.TRYWAIT P0, [R6+URZ], R3 ;  /* 0x00000003060075a7 */ /* 0x001064000800017f */
[----:B-1----:R-:W-:Y:S05]  /*8140*/  @!P0 NANOSLEEP.SYNCS 0x989680 ;  /* 0x009896800000895d */ /* 0x002fea0003900000 */
[----:B------:R-:W1:Y:S02]  /*8150*/  @!P0 SYNCS.PHASECHK.TRANS64 P0, [R6+URZ], R3 ;  /* 0x00000003060085a7 */ /* 0x000e64000800007f */
[----:B-1----:R-:W-:Y:S05]  /*8160*/  @!P0 BRA `(.L_x_183) ;  /* 0xfffffffc00f08947 */ /* 0x002fea000383ffff */
[----:B------:R-:W-:Y:S05]  /*8170*/  BRA `(.L_x_195) ;  /* 0xfffffff800fc7947 */ /* 0x000fea000383ffff */
.L_x_184:
[----:B0-----:R0:W1:Y:S02]  /*8180*/  SYNCS.PHASECHK.TRANS64.TRYWAIT P0, [R7+URZ], R4 ;  /* 0x00000004070075a7 */ /* 0x001064000800017f */
[----:B-1----:R-:W-:Y:S05]  /*8190*/  @!P0 NANOSLEEP.SYNCS 0x989680 ;  /* 0x009896800000895d */ /* 0x002fea0003900000 */
[----:B------:R-:W1:Y:S02]  /*81a0*/  @!P0 SYNCS.PHASECHK.TRANS64 P0, [R7+URZ], R4 ;  /* 0x00000004070085a7 */ /* 0x000e64000800007f */
[----:B-1----:R-:W-:Y:S05]  /*81b0*/  @!P0 BRA `(.L_x_184) ;  /* 0xfffffffc00f08947 */ /* 0x002fea000383ffff */
[----:B------:R-:W-:Y:S05]  /*81c0*/  BRA `(.L_x_196) ;  /* 0xfffffffc000c7947 */ /* 0x000fea000383ffff */
.L_x_185:
[----:B-1----:R1:W2:Y:S02]  /*81d0*/  SYNCS.PHASECHK.TRANS64.TRYWAIT P0, [R6+URZ], R3 ;  /* 0x00000003060075a7 */ /* 0x0022a4000800017f */
[----:B--2---:R-:W-:Y:S05]  /*81e0*/  @!P0 NANOSLEEP.SYNCS 0x989680 ;  /* 0x009896800000895d */ /* 0x004fea0003900000 */
[----:B------:R-:W2:Y:S02]  /*81f0*/  @!P0 SYNCS.PHASECHK.TRANS64 P0, [R6+URZ], R3 ;  /* 0x00000003060085a7 */ /* 0x000ea4000800007f */
[----:B--2---:R-:W-:Y:S05]  /*8200*/  @!P0 BRA `(.L_x_185) ;  /* 0xfffffffc00f08947 */ /* 0x004fea000383ffff */
[----:B------:R-:W-:Y:S05]  /*8210*/  BRA `(.L_x_197) ;  /* 0xfffffffc00147947 */ /* 0x000fea000383ffff */
.L_x_198:
[----:B------:R-:W-:-:S00]  /*8220*/  BRA `(.L_x_198) ;  /* 0xfffffffc00fc7947 */ /* 0x000fc0000383ffff */
[----:B------:R-:W-:-:S00]  /*8230*/  NOP ;  /* 0x0000000000007918 */ /* 0x000fc00000000000 */
        /* <DEDUP_REMOVED lines=12> */
.L_x_199:


//--------------------- .nv.global.init           --------------------------
	.section	.nv.global.init,"aw",@progbits
.nv.global.init:
	.type		$str$22,@object
	.size		$str$22,($str$23 - $str$22)
$str$22:
        /*0000*/ 	.byte	0x6b, 0x5f, 0x74, 0x69, 0x6c, 0x65, 0x5f, 0x63, 0x6f, 0x75, 0x6e, 0x74, 0x20, 0x3e, 0x3d, 0x20
        /*0010*/ 	.byte	0x31, 0x00
	.type		$str$23,@object
	.size		$str$23,(__unnamed_1 - $str$23)
$str$23:
        /*0012*/ 	.byte	0x2f, 0x74, 0x6d, 0x70, 0x2f, 0x63, 0x75, 0x74, 0x6c, 0x61, 0x73, 0x73, 0x5f, 0x73, 0x77, 0x65
        /*0022*/ 	.byte	0x65, 0x70, 0x5f, 0x73, 0x72, 0x63, 0x2f, 0x69, 0x6e, 0x63, 0x6c, 0x75, 0x64, 0x65, 0x2f, 0x63
        /*0032*/ 	.byte	0x75, 0x74, 0x6c, 0x61, 0x73, 0x73, 0x2f, 0x67, 0x65, 0x6d, 0x6d, 0x2f, 0x63, 0x6f, 0x6c, 0x6c
        /*0042*/ 	.byte	0x65, 0x63, 0x74, 0x69, 0x76, 0x65, 0x2f, 0x73, 0x6d, 0x39, 0x30, 0x5f, 0x6d, 0x6d, 0x61, 0x5f
        /*0052*/ 	.byte	0x74, 0x6d, 0x61, 0x5f, 0x67, 0x6d, 0x6d, 0x61, 0x5f, 0x73, 0x73, 0x5f, 0x77, 0x61, 0x72, 0x70
        /*0062*/ 	.byte	0x73, 0x70, 0x65, 0x63, 0x69, 0x61, 0x6c, 0x69, 0x7a, 0x65, 0x64, 0x2e, 0x68, 0x70, 0x70, 0x00
	.type		__unnamed_1,@object
	.size		__unnamed_1,(.L_0 - __unnamed_1)
__unnamed_1:
        /*0072*/ 	.byte	0x76, 0x6f, 0x69, 0x64, 0x20, 0x63, 0x75, 0x74, 0x6c, 0x61, 0x73, 0x73, 0x3a, 0x3a, 0x67, 0x65
        /* <DEDUP_REMOVED lines=180> */
        /*0bc2*/ 	.byte	0x74, 0x69, 0x74, 0x79, 0x5d, 0x00
.L_0:


//--------------------- .nv.shared._ZN7cutlass13device_kernelINS_4gemm6kernel13GemmUniversalIN4cute5tupleIJiiiiEEENS1_10collective13CollectiveMmaINS1_34MainloopSm90TmaGmmaWarpSpecializedILi5ENS5_IJNS4_1CILi8EEENSA_ILi1EEESC_EEENS1_35KernelTmaWarpSpecializedCooperativeEEENS5_IJNSA_ILi128EEESG_NSA_ILi64EEEEEENS_6half_tENS5_IJlSC_lEEESJ_NS5_IJSC_llEEENS4_8TiledMMAINS4_8MMA_AtomIJNS4_4SM904GMMA26MMA_64x128x16_F32F16F16_SSILNSP_5MajorE0ELSR_1ELNSP_7ScaleInE1ELSS_1EEEEEENS4_6LayoutINS5_IJNSA_ILi2EEESC_SC_EEENS5_IJSC_NSA_ILi0EEESY_EEEEENS5_IJNS4_10UnderscoreES11_S11_EEEEENS4_13SM90_TMA_LOADENS4_14ComposedLayoutINS4_7SwizzleILi3ELi4ELi3EEENS4_18smem_ptr_flag_bitsILi16EEENSV_INS5_IJSB_SH_EEENS5_IJSH_SC_EEEEEEEvNS4_8identityENS4_23SM90_TMA_LOAD_MULTICASTENS15_IS17_S19_NSV_INS5_IJSH_SB_EEENS5_IJSC_SH_EEEEEEEvS1E_EENS_8epilogue10collective6detail29Sm90TmaWarpSpecializedAdapterINS1M_15DefaultEpilogueISJ_SK_SK_NS1L_6thread17LinearCombinationISJ_Li1EffLNS1Q_9ScaleType4KindE0ELNS_15FloatRoundStyleE2ESJ_EENS1_15EpilogueDefaultEEEEEvvEEEEvNT_6ParamsE --------------------------
	.section	.nv.shared._ZN7cutlass13device_kernelINS_4gemm6kernel13GemmUniversalIN4cute5tupleIJiiiiEEENS1_10collective13CollectiveMmaINS1_34MainloopSm90TmaGmmaWarpSpecializedILi5ENS5_IJNS4_1CILi8EEENSA_ILi1EEESC_EEENS1_35KernelTmaWarpSpecializedCooperativeEEENS5_IJNSA_ILi128EEESG_NSA_ILi64EEEEEENS_6half_tENS5_IJlSC_lEEESJ_NS5_IJSC_llEEENS4_8TiledMMAINS4_8MMA_AtomIJNS4_4SM904GMMA26MMA_64x128x16_F32F16F16_SSILNSP_5MajorE0ELSR_1ELNSP_7ScaleInE1ELSS_1EEEEEENS4_6LayoutINS5_IJNSA_ILi2EEESC_SC_EEENS5_IJSC_NSA_ILi0EEESY_EEEEENS5_IJNS4_10UnderscoreES11_S11_EEEEENS4_13SM90_TMA_LOADENS4_14ComposedLayoutINS4_7SwizzleILi3ELi4ELi3EEENS4_18smem_ptr_flag_bitsILi16EEENSV_INS5_IJSB_SH_EEENS5_IJSH_SC_EEEEEEEvNS4_8identityENS4_23SM90_TMA_LOAD_MULTICASTENS15_IS17_S19_NSV_INS5_IJSH_SB_EEENS5_IJSC_SH_EEEEEEEvS1E_EENS_8epilogue10collective6detail29Sm90TmaWarpSpecializedAdapterINS1M_15DefaultEpilogueISJ_SK_SK_NS1L_6thread17LinearCombinationISJ_Li1EffLNS1Q_9ScaleType4KindE0ELNS_15FloatRoundStyleE2ESJ_EENS1_15EpilogueDefaultEEEEEvvEEEEvNT_6ParamsE,"aw",@nobits
	.sectionflags	@""
	.align	16
	.zero		1024


//--------------------- .nv.shared.reserved.0     --------------------------
	.section	.nv.shared.reserved.0,"aw",@nobits
	.weak		__nv_reservedSMEM_offset_0_alias
	.size		__nv_reservedSMEM_offset_0_alias, 0, 0
	.other		__nv_reservedSMEM_offset_0_alias,@"STO_CUDA_RESERVED_SHARED STV_DEFAULT"
__nv_reservedSMEM_offset_0_alias:
	.zero		0


//--------------------- .nv.global                --------------------------
	.section	.nv.global,"aw",@nobits
.nv.global:
	.type		_ZN40_INTERNAL_7c62714d_4_k_cu_bc4bdded_195064cute1_E,@object
	.size		_ZN40_INTERNAL_7c62714d_4_k_cu_bc4bdded_195064cute1_E,(_ZN40_INTERNAL_7c62714d_4_k_cu_bc4bdded_195064cuda3std3__45__cpo6cbeginE - _ZN40_INTERNAL_7c62714d_4_k_cu_bc4bdded_195064cute1_E)
_ZN40_INTERNAL_7c62714d_4_k_cu_bc4bdded_195064cute1_E:
	.zero		1
	.type		_ZN40_INTERNAL_7c62714d_4_k_cu_bc4bdded_195064cuda3std3__45__cpo6cbeginE,@object
	.size		_ZN40_INTERNAL_7c62714d_4_k_cu_bc4bdded_195064cuda3std3__45__cpo6cbeginE,(_ZN40_INTERNAL_7c62714d_4_k_cu_bc4bdded_195064cuda3std3__48in_placeE - _ZN40_INTERNAL_7c62714d_4_k_cu_bc4bdded_195064cuda3std3__45__cpo6cbeginE)
_ZN40_INTERNAL_7c62714d_4_k_cu_bc4bdded_195064cuda3std3__45__cpo6cbeginE:
	.zero		1
	.type		_ZN40_INTERNAL_7c62714d_4_k_cu_bc4bdded_195064cuda3std3__48in_placeE,@object
	.size		_ZN40_INTERNAL_7c62714d_4_k_cu_bc4bdded_195064cuda3std3__48in_placeE,(_ZN40_INTERNAL_7c62714d_4_k_cu_bc4bdded_195064cuda3std6ranges3__45__cpo9iter_moveE - _ZN40_INTERNAL_7c62714d_4_k_cu_bc4bdded_195064cuda3std3__48in_placeE)
_ZN40_INTERNAL_7c62714d_4_k_cu_bc4bdded_195064cuda3std3__48in_placeE:
	.zero		1
	.type		_ZN40_INTERNAL_7c62714d_4_k_cu_bc4bdded_195064cuda3std6ranges3__45__cpo9iter_moveE,@object
	.size		_ZN40_INTERNAL_7c62714d_4_k_cu_bc4bdded_195064cuda3std6ranges3__45__cpo9iter_moveE,(_ZN40_INTERNAL_7c62714d_4_k_cu_bc4bdded_195064cuda3std3__45__cpo5beginE - _ZN40_INTERNAL_7c62714d_4_k_cu_bc4bdded_195064cuda3std6ranges3__45__cpo9iter_moveE)
_ZN40_INTERNAL_7c62714d_4_k_cu_bc4bdded_195064cuda3std6ranges3__45__cpo9iter_moveE:
	.zero		1
	.type		_ZN40_INTERNAL_7c62714d_4_k_cu_bc4bdded_195064cuda3std3__45__cpo5beginE,@object
	.size		_ZN40_INTERNAL_7c62714d_4_k_cu_bc4bdded_195064cuda3std3__45__cpo5beginE,(_ZN40_INTERNAL_7c62714d_4_k_cu_bc4bdded_195064cuda3std3__442_GLOBAL__N__7c62714d_4_k_cu_bc4bdded_195066ignoreE - _ZN40_INTERNAL_7c62714d_4_k_cu_bc4bdded_195064cuda3std3__45__cpo5beginE)
_ZN40_INTERNAL_7c62714d_4_k_cu_bc4bdded_195064cuda3std3__45__cpo5beginE:
	.zero		1
	.type		_ZN40_INTERNAL_7c62714d_4_k_cu_bc4bdded_195064cuda3std3__442_GLOBAL__N__7c62714d_4_k_cu_bc4bdded_195066ignoreE,@object
	.size		_ZN40_INTERNAL_7c62714d_4_k_cu_bc4bdded_195064cuda3std3__442_GLOBAL__N__7c62714d_4_k_cu_bc4bdded_195066ignoreE,(_ZN40_INTERNAL_7c62714d_4_k_cu_bc4bdded_195064cute7productE - _ZN40_INTERNAL_7c62714d_4_k_cu_bc4bdded_195064cuda3std3__442_GLOBAL__N__7c62714d_4_k_cu_bc4bdded_195066ignoreE)
_ZN40_INTERNAL_7c62714d_4_k_cu_bc4bdded_195064cuda3std3__442_GLOBAL__N__7c62714d_4_k_cu_bc4bdded_195066ignoreE:
	.zero		1
	.type		_ZN40_INTERNAL_7c62714d_4_k_cu_bc4bdded_195064cute7productE,@object
	.size		_ZN40_INTERNAL_7c62714d_4_k_cu_bc4bdded_195064cute7productE,(_ZN40_INTERNAL_7c62714d_4_k_cu_bc4bdded_195064cuda3std3__45__cpo3endE - _ZN40_INTERNAL_7c62714d_4_k_cu_bc4bdded_195064cute7productE)
_ZN40_INTERNAL_7c62714d_4_k_cu_bc4bdded_195064cute7productE:
	.zero		1
	.type		_ZN40_INTERNAL_7c62714d_4_k_cu_bc4bdded_195064cuda3std3__45__cpo3endE,@object
	.size		_ZN40_INTERNAL_7c62714d_4_k_cu_bc4bdded_195064cuda3std3__45__cpo3endE,(_ZN40_INTERNAL_7c62714d_4_k_cu_bc4bdded_195064cuda3std3__419piecewise_constructE - _ZN40_INTERNAL_7c62714d_4_k_cu_bc4bdded_195064cuda3std3__45__cpo3endE)
_ZN40_INTERNAL_7c62714d_4_k_cu_bc4bdded_195064cuda3std3__45__cpo3endE:
	.zero		1
	.type		_ZN40_INTERNAL_7c62714d_4_k_cu_bc4bdded_195064cuda3std3__419piecewise_constructE,@object
	.size		_ZN40_INTERNAL_7c62714d_4_k_cu_bc4bdded_195064cuda3std3__419piecewise_constructE,(_ZN40_INTERNAL_7c62714d_4_k_cu_bc4bdded_195064cuda3std3__45__cpo4cendE - _ZN40_INTERNAL_7c62714d_4_k_cu_bc4bdded_195064cuda3std3__419piecewise_constructE)
_ZN40_INTERNAL_7c62714d_4_k_cu_bc4bdded_195064cuda3std3__419piecewise_constructE:
	.zero		1
	.type		_ZN40_INTERNAL_7c62714d_4_k_cu_bc4bdded_195064cuda3std3__45__cpo4cendE,@object
	.size		_ZN40_INTERNAL_7c62714d_4_k_cu_bc4bdded_195064cuda3std3__45__cpo4cendE,(_ZN40_INTERNAL_7c62714d_4_k_cu_bc4bdded_195064cuda3std6ranges3__45__cpo4swapE - _ZN40_INTERNAL_7c62714d_4_k_cu_bc4bdded_195064cuda3std3__45__cpo4cendE)
_ZN40_INTERNAL_7c62714d_4_k_cu_bc4bdded_195064cuda3std3__45__cpo4cendE:
	.zero		1
	.type		_ZN40_INTERNAL_7c62714d_4_k_cu_bc4bdded_195064cuda3std6ranges3__45__cpo4swapE,@object
	.size		_ZN40_INTERNAL_7c62714d_4_k_cu_bc4bdded_195064cuda3std6ranges3__45__cpo4swapE,(.L_8 - _ZN40_INTERNAL_7c62714d_4_k_cu_bc4bdded_195064cuda3std6ranges3__45__cpo4swapE)
_ZN40_INTERNAL_7c62714d_4_k_cu_bc4bdded_195064cuda3std6ranges3__45__cpo4swapE:
	.zero		1
.L_8:


//--------------------- .nv.constant0._ZN7cutlass13device_kernelINS_4gemm6kernel13GemmUniversalIN4cute5tupleIJiiiiEEENS1_10collective13CollectiveMmaINS1_34MainloopSm90TmaGmmaWarpSpecializedILi5ENS5_IJNS4_1CILi8EEENSA_ILi1EEESC_EEENS1_35KernelTmaWarpSpecializedCooperativeEEENS5_IJNSA_ILi128EEESG_NSA_ILi64EEEEEENS_6half_tENS5_IJlSC_lEEESJ_NS5_IJSC_llEEENS4_8TiledMMAINS4_8MMA_AtomIJNS4_4SM904GMMA26MMA_64x128x16_F32F16F16_SSILNSP_5MajorE0ELSR_1ELNSP_7ScaleInE1ELSS_1EEEEEENS4_6LayoutINS5_IJNSA_ILi2EEESC_SC_EEENS5_IJSC_NSA_ILi0EEESY_EEEEENS5_IJNS4_10UnderscoreES11_S11_EEEEENS4_13SM90_TMA_LOADENS4_14ComposedLayoutINS4_7SwizzleILi3ELi4ELi3EEENS4_18smem_ptr_flag_bitsILi16EEENSV_INS5_IJSB_SH_EEENS5_IJSH_SC_EEEEEEEvNS4_8identityENS4_23SM90_TMA_LOAD_MULTICASTENS15_IS17_S19_NSV_INS5_IJSH_SB_EEENS5_IJSC_SH_EEEEEEEvS1E_EENS_8epilogue10collective6detail29Sm90TmaWarpSpecializedAdapterINS1M_15DefaultEpilogueISJ_SK_SK_NS1L_6thread17LinearCombinationISJ_Li1EffLNS1Q_9ScaleType4KindE0ELNS_15FloatRoundStyleE2ESJ_EENS1_15EpilogueDefaultEEEEEvvEEEEvNT_6ParamsE --------------------------
	.section	.nv.constant0._ZN7cutlass13device_kernelINS_4gemm6kernel13GemmUniversalIN4cute5tupleIJiiiiEEENS1_10collective13CollectiveMmaINS1_34MainloopSm90TmaGmmaWarpSpecializedILi5ENS5_IJNS4_1CILi8EEENSA_ILi1EEESC_EEENS1_35KernelTmaWarpSpecializedCooperativeEEENS5_IJNSA_ILi128EEESG_NSA_ILi64EEEEEENS_6half_tENS5_IJlSC_lEEESJ_NS5_IJSC_llEEENS4_8TiledMMAINS4_8MMA_AtomIJNS4_4SM904GMMA26MMA_64x128x16_F32F16F16_SSILNSP_5MajorE0ELSR_1ELNSP_7ScaleInE1ELSS_1EEEEEENS4_6LayoutINS5_IJNSA_ILi2EEESC_SC_EEENS5_IJSC_NSA_ILi0EEESY_EEEEENS5_IJNS4_10UnderscoreES11_S11_EEEEENS4_13SM90_TMA_LOADENS4_14ComposedLayoutINS4_7SwizzleILi3ELi4ELi3EEENS4_18smem_ptr_flag_bitsILi16EEENSV_INS5_IJSB_SH_EEENS5_IJSH_SC_EEEEEEEvNS4_8identityENS4_23SM90_TMA_LOAD_MULTICASTENS15_IS17_S19_NSV_INS5_IJSH_SB_EEENS5_IJSC_SH_EEEEEEEvS1E_EENS_8epilogue10collective6detail29Sm90TmaWarpSpecializedAdapterINS1M_15DefaultEpilogueISJ_SK_SK_NS1L_6thread17LinearCombinationISJ_Li1EffLNS1Q_9ScaleType4KindE0ELNS_15FloatRoundStyleE2ESJ_EENS1_15EpilogueDefaultEEEEEvvEEEEvNT_6ParamsE,"a",@progbits
	.sectionflags	@""
	.align	4
.nv.constant0._ZN7cutlass13device_kernelINS_4gemm6kernel13GemmUniversalIN4cute5tupleIJiiiiEEENS1_10collective13CollectiveMmaINS1_34MainloopSm90TmaGmmaWarpSpecializedILi5ENS5_IJNS4_1CILi8EEENSA_ILi1EEESC_EEENS1_35KernelTmaWarpSpecializedCooperativeEEENS5_IJNSA_ILi128EEESG_NSA_ILi64EEEEEENS_6half_tENS5_IJlSC_lEEESJ_NS5_IJSC_llEEENS4_8TiledMMAINS4_8MMA_AtomIJNS4_4SM904GMMA26MMA_64x128x16_F32F16F16_SSILNSP_5MajorE0ELSR_1ELNSP_7ScaleInE1ELSS_1EEEEEENS4_6LayoutINS5_IJNSA_ILi2EEESC_SC_EEENS5_IJSC_NSA_ILi0EEESY_EEEEENS5_IJNS4_10UnderscoreES11_S11_EEEEENS4_13SM90_TMA_LOADENS4_14ComposedLayoutINS4_7SwizzleILi3ELi4ELi3EEENS4_18smem_ptr_flag_bitsILi16EEENSV_INS5_IJSB_SH_EEENS5_IJSH_SC_EEEEEEEvNS4_8identityENS4_23SM90_TMA_LOAD_MULTICASTENS15_IS17_S19_NSV_INS5_IJSH_SB_EEENS5_IJSC_SH_EEEEEEEvS1E_EENS_8epilogue10collective6detail29Sm90TmaWarpSpecializedAdapterINS1M_15DefaultEpilogueISJ_SK_SK_NS1L_6thread17LinearCombinationISJ_Li1EffLNS1Q_9ScaleType4KindE0ELNS_15FloatRoundStyleE2ESJ_EENS1_15EpilogueDefaultEEEEEvvEEEEvNT_6ParamsE:
	.zero		1664


//--------------------- SYMBOLS --------------------------

	.type		.nv.reservedSmem.offset0,@object
	.size		.nv.reservedSmem.offset0,0x4
	.type		__assertfail,@function
